//
// Generated by NVIDIA NVVM Compiler
//
// Compiler Build ID: CL-36424714
// Cuda compilation tools, release 13.0, V13.0.88
// Based on NVVM 20.0.0
//

.version 9.0
.target sm_100
.address_size 64

	// .globl	_Z14leg_fwd_kernelPKfPfiiii

.visible .entry _Z14leg_fwd_kernelPKfPfiiii(
	.param .u64 .ptr .align 1 _Z14leg_fwd_kernelPKfPfiiii_param_0,
	.param .u64 .ptr .align 1 _Z14leg_fwd_kernelPKfPfiiii_param_1,
	.param .u32 _Z14leg_fwd_kernelPKfPfiiii_param_2,
	.param .u32 _Z14leg_fwd_kernelPKfPfiiii_param_3,
	.param .u32 _Z14leg_fwd_kernelPKfPfiiii_param_4,
	.param .u32 _Z14leg_fwd_kernelPKfPfiiii_param_5
)
{
	.reg .pred 	%p<9>;
	.reg .b32 	%r<41>;
	.reg .b32 	%f<86>;
	.reg .b64 	%rd<21>;

	ld.param.u64 	%rd2, [_Z14leg_fwd_kernelPKfPfiiii_param_0];
	ld.param.u64 	%rd3, [_Z14leg_fwd_kernelPKfPfiiii_param_1];
	ld.param.u32 	%r18, [_Z14leg_fwd_kernelPKfPfiiii_param_2];
	ld.param.u32 	%r19, [_Z14leg_fwd_kernelPKfPfiiii_param_3];
	ld.param.u32 	%r20, [_Z14leg_fwd_kernelPKfPfiiii_param_4];
	ld.param.u32 	%r21, [_Z14leg_fwd_kernelPKfPfiiii_param_5];
	cvta.to.global.u64 	%rd1, %rd3;
	mov.u32 	%r22, %ctaid.x;
	mov.u32 	%r23, %ntid.x;
	mul.lo.s32 	%r1, %r22, %r23;
	mov.u32 	%r2, %tid.x;
	add.s32 	%r3, %r1, %r2;
	setp.ge.s32 	%p1, %r3, %r21;
	@%p1 bra 	$L__BB0_11;
	cvta.to.global.u64 	%rd4, %rd2;
	mul.wide.s32 	%rd5, %r3, 4;
	add.s64 	%rd6, %rd4, %rd5;
	ld.global.f32 	%f1, [%rd6];
	mul.lo.s32 	%r4, %r19, %r18;
	add.s32 	%r24, %r3, %r4;
	mul.wide.s32 	%rd7, %r24, 4;
	add.s64 	%rd8, %rd1, %rd7;
	st.global.f32 	[%rd8], %f1;
	setp.lt.s32 	%p2, %r20, 2;
	@%p2 bra 	$L__BB0_11;
	add.s32 	%r5, %r20, -1;
	add.s32 	%r26, %r20, -2;
	and.b32  	%r6, %r5, 3;
	setp.lt.u32 	%p3, %r26, 3;
	mov.f32 	%f84, 0f3F800000;
	mov.b32 	%r40, 2;
	mov.f32 	%f85, %f1;
	@%p3 bra 	$L__BB0_6;
	and.b32  	%r7, %r5, -4;
	shl.b32 	%r28, %r4, 1;
	add.s32 	%r29, %r2, %r28;
	add.s32 	%r37, %r29, %r1;
	shl.b32 	%r9, %r4, 2;
	mov.f32 	%f84, 0f3F800000;
	mov.b32 	%r38, 0;
	mul.wide.s32 	%rd11, %r4, 4;
	mov.f32 	%f85, %f1;
$L__BB0_4:
	.pragma "nounroll";
	add.s32 	%r30, %r38, 2;
	cvt.rn.f32.u32 	%f14, %r30;
	add.f32 	%f15, %f14, 0f3F800000;
	rcp.rn.f32 	%f16, %f15;
	fma.rn.f32 	%f17, %f14, 0f40000000, 0f3F800000;
	mul.f32 	%f18, %f1, %f17;
	mul.f32 	%f19, %f85, %f18;
	mul.f32 	%f20, %f1, %f14;
	mul.f32 	%f21, %f84, %f20;
	sub.f32 	%f22, %f19, %f21;
	mul.f32 	%f23, %f16, %f22;
	mul.wide.s32 	%rd9, %r37, 4;
	add.s64 	%rd10, %rd1, %rd9;
	st.global.f32 	[%rd10], %f23;
	add.s32 	%r31, %r38, 3;
	cvt.rn.f32.u32 	%f24, %r31;
	add.f32 	%f25, %f24, 0f3F800000;
	rcp.rn.f32 	%f26, %f25;
	fma.rn.f32 	%f27, %f24, 0f40000000, 0f3F800000;
	mul.f32 	%f28, %f1, %f27;
	mul.f32 	%f29, %f23, %f28;
	mul.f32 	%f30, %f1, %f24;
	mul.f32 	%f31, %f85, %f30;
	sub.f32 	%f32, %f29, %f31;
	mul.f32 	%f33, %f26, %f32;
	add.s64 	%rd12, %rd10, %rd11;
	st.global.f32 	[%rd12], %f33;
	add.s32 	%r12, %r38, 4;
	cvt.rn.f32.u32 	%f34, %r12;
	add.f32 	%f35, %f34, 0f3F800000;
	rcp.rn.f32 	%f36, %f35;
	fma.rn.f32 	%f37, %f34, 0f40000000, 0f3F800000;
	mul.f32 	%f38, %f1, %f37;
	mul.f32 	%f39, %f33, %f38;
	mul.f32 	%f40, %f1, %f34;
	mul.f32 	%f41, %f23, %f40;
	sub.f32 	%f42, %f39, %f41;
	mul.f32 	%f84, %f36, %f42;
	add.s64 	%rd13, %rd12, %rd11;
	st.global.f32 	[%rd13], %f84;
	add.s32 	%r32, %r38, 5;
	cvt.rn.f32.u32 	%f43, %r32;
	add.f32 	%f44, %f43, 0f3F800000;
	rcp.rn.f32 	%f45, %f44;
	fma.rn.f32 	%f46, %f43, 0f40000000, 0f3F800000;
	mul.f32 	%f47, %f1, %f46;
	mul.f32 	%f48, %f84, %f47;
	mul.f32 	%f49, %f1, %f43;
	mul.f32 	%f50, %f33, %f49;
	sub.f32 	%f51, %f48, %f50;
	mul.f32 	%f85, %f45, %f51;
	add.s64 	%rd14, %rd13, %rd11;
	st.global.f32 	[%rd14], %f85;
	add.s32 	%r37, %r37, %r9;
	setp.ne.s32 	%p4, %r12, %r7;
	mov.u32 	%r38, %r12;
	@%p4 bra 	$L__BB0_4;
	add.s32 	%r40, %r12, 2;
$L__BB0_6:
	setp.eq.s32 	%p5, %r6, 0;
	@%p5 bra 	$L__BB0_11;
	setp.eq.s32 	%p6, %r6, 1;
	@%p6 bra 	$L__BB0_9;
	cvt.rn.f32.u32 	%f52, %r40;
	add.f32 	%f53, %f52, 0f3F800000;
	rcp.rn.f32 	%f54, %f53;
	fma.rn.f32 	%f55, %f52, 0f40000000, 0f3F800000;
	mul.f32 	%f56, %f1, %f55;
	mul.f32 	%f57, %f85, %f56;
	mul.f32 	%f58, %f1, %f52;
	mul.f32 	%f59, %f84, %f58;
	sub.f32 	%f60, %f57, %f59;
	mul.f32 	%f84, %f54, %f60;
	mad.lo.s32 	%r33, %r4, %r40, %r3;
	mul.wide.s32 	%rd15, %r33, 4;
	add.s64 	%rd16, %rd1, %rd15;
	st.global.f32 	[%rd16], %f84;
	add.s32 	%r34, %r40, 1;
	cvt.rn.f32.u32 	%f61, %r34;
	add.f32 	%f62, %f61, 0f3F800000;
	rcp.rn.f32 	%f63, %f62;
	fma.rn.f32 	%f64, %f61, 0f40000000, 0f3F800000;
	mul.f32 	%f65, %f1, %f64;
	mul.f32 	%f66, %f84, %f65;
	mul.f32 	%f67, %f1, %f61;
	mul.f32 	%f68, %f85, %f67;
	sub.f32 	%f69, %f66, %f68;
	mul.f32 	%f85, %f63, %f69;
	mul.wide.s32 	%rd17, %r4, 4;
	add.s64 	%rd18, %rd16, %rd17;
	st.global.f32 	[%rd18], %f85;
	add.s32 	%r40, %r40, 2;
$L__BB0_9:
	and.b32  	%r35, %r5, 1;
	setp.eq.b32 	%p7, %r35, 1;
	not.pred 	%p8, %p7;
	@%p8 bra 	$L__BB0_11;
	cvt.rn.f32.u32 	%f70, %r40;
	add.f32 	%f71, %f70, 0f3F800000;
	rcp.rn.f32 	%f72, %f71;
	fma.rn.f32 	%f73, %f70, 0f40000000, 0f3F800000;
	mul.f32 	%f74, %f1, %f73;
	mul.f32 	%f75, %f85, %f74;
	mul.f32 	%f76, %f1, %f70;
	mul.f32 	%f77, %f84, %f76;
	sub.f32 	%f78, %f75, %f77;
	mul.f32 	%f79, %f72, %f78;
	mad.lo.s32 	%r36, %r4, %r40, %r3;
	mul.wide.s32 	%rd19, %r36, 4;
	add.s64 	%rd20, %rd1, %rd19;
	st.global.f32 	[%rd20], %f79;
$L__BB0_11:
	ret;

}
	// .globl	_Z14leg_bwd_kernelPKfS0_S0_Pfiiii
.visible .entry _Z14leg_bwd_kernelPKfS0_S0_Pfiiii(
	.param .u64 .ptr .align 1 _Z14leg_bwd_kernelPKfS0_S0_Pfiiii_param_0,
	.param .u64 .ptr .align 1 _Z14leg_bwd_kernelPKfS0_S0_Pfiiii_param_1,
	.param .u64 .ptr .align 1 _Z14leg_bwd_kernelPKfS0_S0_Pfiiii_param_2,
	.param .u64 .ptr .align 1 _Z14leg_bwd_kernelPKfS0_S0_Pfiiii_param_3,
	.param .u32 _Z14leg_bwd_kernelPKfS0_S0_Pfiiii_param_4,
	.param .u32 _Z14leg_bwd_kernelPKfS0_S0_Pfiiii_param_5,
	.param .u32 _Z14leg_bwd_kernelPKfS0_S0_Pfiiii_param_6,
	.param .u32 _Z14leg_bwd_kernelPKfS0_S0_Pfiiii_param_7
)
{
	.reg .pred 	%p<9>;
	.reg .b32 	%r<44>;
	.reg .b32 	%f<117>;
	.reg .b64 	%rd<37>;

	ld.param.u64 	%rd3, [_Z14leg_bwd_kernelPKfS0_S0_Pfiiii_param_0];
	ld.param.u64 	%rd4, [_Z14leg_bwd_kernelPKfS0_S0_Pfiiii_param_1];
	ld.param.u64 	%rd6, [_Z14leg_bwd_kernelPKfS0_S0_Pfiiii_param_2];
	ld.param.u64 	%rd5, [_Z14leg_bwd_kernelPKfS0_S0_Pfiiii_param_3];
	ld.param.u32 	%r18, [_Z14leg_bwd_kernelPKfS0_S0_Pfiiii_param_4];
	ld.param.u32 	%r19, [_Z14leg_bwd_kernelPKfS0_S0_Pfiiii_param_5];
	ld.param.u32 	%r20, [_Z14leg_bwd_kernelPKfS0_S0_Pfiiii_param_6];
	ld.param.u32 	%r21, [_Z14leg_bwd_kernelPKfS0_S0_Pfiiii_param_7];
	cvta.to.global.u64 	%rd1, %rd6;
	mov.u32 	%r22, %ctaid.x;
	mov.u32 	%r23, %ntid.x;
	mov.u32 	%r24, %tid.x;
	mad.lo.s32 	%r1, %r22, %r23, %r24;
	setp.ge.s32 	%p1, %r1, %r21;
	@%p1 bra 	$L__BB1_12;
	cvta.to.global.u64 	%rd7, %rd3;
	cvta.to.global.u64 	%rd8, %rd4;
	mul.wide.s32 	%rd9, %r1, 4;
	add.s64 	%rd10, %rd8, %rd9;
	ld.global.f32 	%f1, [%rd10];
	mul.lo.s32 	%r2, %r19, %r18;
	add.s32 	%r39, %r1, %r2;
	mul.wide.s32 	%rd11, %r39, 4;
	add.s64 	%rd2, %rd7, %rd11;
	ld.global.f32 	%f116, [%rd2];
	setp.lt.s32 	%p2, %r20, 2;
	@%p2 bra 	$L__BB1_11;
	add.s32 	%r4, %r20, -1;
	add.s32 	%r26, %r20, -2;
	and.b32  	%r5, %r4, 3;
	setp.lt.u32 	%p3, %r26, 3;
	mov.f32 	%f115, 0f3F800000;
	mov.f32 	%f114, 0f00000000;
	mov.b32 	%r43, 2;
	@%p3 bra 	$L__BB1_6;
	and.b32  	%r6, %r4, -4;
	shl.b32 	%r7, %r2, 2;
	mov.f32 	%f115, 0f3F800000;
	mov.f32 	%f114, 0f00000000;
	mov.b32 	%r41, 0;
	mul.wide.s32 	%rd16, %r2, 4;
	mov.u32 	%r40, %r2;
$L__BB1_4:
	.pragma "nounroll";
	add.s32 	%r28, %r41, 2;
	cvt.rn.f32.u32 	%f27, %r28;
	add.f32 	%f28, %f27, 0f3F800000;
	rcp.rn.f32 	%f29, %f28;
	fma.rn.f32 	%f30, %f27, 0f40000000, 0f3F800000;
	mul.wide.s32 	%rd12, %r39, 4;
	add.s64 	%rd13, %rd1, %rd12;
	ld.global.f32 	%f31, [%rd13];
	fma.rn.f32 	%f32, %f1, %f115, %f31;
	mul.f32 	%f33, %f30, %f32;
	mul.f32 	%f34, %f114, %f27;
	sub.f32 	%f35, %f33, %f34;
	mul.f32 	%f36, %f29, %f35;
	mul.wide.s32 	%rd14, %r40, 4;
	add.s64 	%rd15, %rd2, %rd14;
	ld.global.f32 	%f37, [%rd15];
	fma.rn.f32 	%f38, %f37, %f36, %f116;
	add.s32 	%r29, %r41, 3;
	cvt.rn.f32.u32 	%f39, %r29;
	add.f32 	%f40, %f39, 0f3F800000;
	rcp.rn.f32 	%f41, %f40;
	fma.rn.f32 	%f42, %f39, 0f40000000, 0f3F800000;
	add.s64 	%rd17, %rd13, %rd16;
	ld.global.f32 	%f43, [%rd17];
	fma.rn.f32 	%f44, %f1, %f36, %f43;
	mul.f32 	%f45, %f42, %f44;
	mul.f32 	%f46, %f115, %f39;
	sub.f32 	%f47, %f45, %f46;
	mul.f32 	%f48, %f41, %f47;
	add.s64 	%rd18, %rd15, %rd16;
	ld.global.f32 	%f49, [%rd18];
	fma.rn.f32 	%f50, %f49, %f48, %f38;
	add.s32 	%r11, %r41, 4;
	cvt.rn.f32.u32 	%f51, %r11;
	add.f32 	%f52, %f51, 0f3F800000;
	rcp.rn.f32 	%f53, %f52;
	fma.rn.f32 	%f54, %f51, 0f40000000, 0f3F800000;
	add.s64 	%rd19, %rd17, %rd16;
	ld.global.f32 	%f55, [%rd19];
	fma.rn.f32 	%f56, %f1, %f48, %f55;
	mul.f32 	%f57, %f54, %f56;
	mul.f32 	%f58, %f36, %f51;
	sub.f32 	%f59, %f57, %f58;
	mul.f32 	%f114, %f53, %f59;
	add.s64 	%rd20, %rd18, %rd16;
	ld.global.f32 	%f60, [%rd20];
	fma.rn.f32 	%f61, %f60, %f114, %f50;
	add.s32 	%r30, %r41, 5;
	cvt.rn.f32.u32 	%f62, %r30;
	add.f32 	%f63, %f62, 0f3F800000;
	rcp.rn.f32 	%f64, %f63;
	fma.rn.f32 	%f65, %f62, 0f40000000, 0f3F800000;
	add.s64 	%rd21, %rd19, %rd16;
	ld.global.f32 	%f66, [%rd21];
	fma.rn.f32 	%f67, %f1, %f114, %f66;
	mul.f32 	%f68, %f65, %f67;
	mul.f32 	%f69, %f48, %f62;
	sub.f32 	%f70, %f68, %f69;
	mul.f32 	%f115, %f64, %f70;
	add.s64 	%rd22, %rd20, %rd16;
	ld.global.f32 	%f71, [%rd22];
	fma.rn.f32 	%f116, %f71, %f115, %f61;
	add.s32 	%r40, %r40, %r7;
	add.s32 	%r39, %r39, %r7;
	setp.ne.s32 	%p4, %r11, %r6;
	mov.u32 	%r41, %r11;
	@%p4 bra 	$L__BB1_4;
	add.s32 	%r43, %r11, 2;
$L__BB1_6:
	setp.eq.s32 	%p5, %r5, 0;
	@%p5 bra 	$L__BB1_11;
	setp.eq.s32 	%p6, %r5, 1;
	@%p6 bra 	$L__BB1_9;
	cvt.rn.f32.u32 	%f73, %r43;
	add.f32 	%f74, %f73, 0f3F800000;
	rcp.rn.f32 	%f75, %f74;
	fma.rn.f32 	%f76, %f73, 0f40000000, 0f3F800000;
	add.s32 	%r31, %r43, -1;
	mul.lo.s32 	%r32, %r2, %r31;
	add.s32 	%r33, %r1, %r32;
	mul.wide.s32 	%rd23, %r33, 4;
	add.s64 	%rd24, %rd1, %rd23;
	ld.global.f32 	%f77, [%rd24];
	fma.rn.f32 	%f78, %f1, %f115, %f77;
	mul.f32 	%f79, %f76, %f78;
	mul.f32 	%f80, %f114, %f73;
	sub.f32 	%f81, %f79, %f80;
	mul.f32 	%f114, %f75, %f81;
	mul.wide.s32 	%rd25, %r32, 4;
	add.s64 	%rd26, %rd2, %rd25;
	ld.global.f32 	%f82, [%rd26];
	fma.rn.f32 	%f83, %f82, %f114, %f116;
	add.s32 	%r34, %r43, 1;
	cvt.rn.f32.u32 	%f84, %r34;
	add.f32 	%f85, %f84, 0f3F800000;
	rcp.rn.f32 	%f86, %f85;
	fma.rn.f32 	%f87, %f84, 0f40000000, 0f3F800000;
	mul.wide.s32 	%rd27, %r2, 4;
	add.s64 	%rd28, %rd24, %rd27;
	ld.global.f32 	%f88, [%rd28];
	fma.rn.f32 	%f89, %f1, %f114, %f88;
	mul.f32 	%f90, %f87, %f89;
	mul.f32 	%f91, %f115, %f84;
	sub.f32 	%f92, %f90, %f91;
	mul.f32 	%f115, %f86, %f92;
	add.s64 	%rd29, %rd26, %rd27;
	ld.global.f32 	%f93, [%rd29];
	fma.rn.f32 	%f116, %f93, %f115, %f83;
	add.s32 	%r43, %r43, 2;
$L__BB1_9:
	and.b32  	%r35, %r4, 1;
	setp.eq.b32 	%p7, %r35, 1;
	not.pred 	%p8, %p7;
	@%p8 bra 	$L__BB1_11;
	cvt.rn.f32.u32 	%f94, %r43;
	add.f32 	%f95, %f94, 0f3F800000;
	rcp.rn.f32 	%f96, %f95;
	fma.rn.f32 	%f97, %f94, 0f40000000, 0f3F800000;
	add.s32 	%r36, %r43, -1;
	mul.lo.s32 	%r37, %r2, %r36;
	add.s32 	%r38, %r1, %r37;
	mul.wide.s32 	%rd30, %r38, 4;
	add.s64 	%rd31, %rd1, %rd30;
	ld.global.f32 	%f98, [%rd31];
	fma.rn.f32 	%f99, %f1, %f115, %f98;
	mul.f32 	%f100, %f97, %f99;
	mul.f32 	%f101, %f114, %f94;
	sub.f32 	%f102, %f100, %f101;
	mul.f32 	%f103, %f96, %f102;
	mul.wide.s32 	%rd32, %r37, 4;
	add.s64 	%rd33, %rd2, %rd32;
	ld.global.f32 	%f104, [%rd33];
	fma.rn.f32 	%f116, %f104, %f103, %f116;
$L__BB1_11:
	cvta.to.global.u64 	%rd34, %rd5;
	mul.wide.s32 	%rd35, %r1, 4;
	add.s64 	%rd36, %rd34, %rd35;
	st.global.f32 	[%rd36], %f116;
$L__BB1_12:
	ret;

}


// ===== COMPILED SASS (sm_100) =====

	.target	sm_100

	.elftype	@"ET_EXEC"


//--------------------- .note.nv.tkinfo           --------------------------
	.section	.note.nv.tkinfo,"",@"SHT_NOTE"
	.sectionflags	@"SHF_NOTE_NV_TKINFO"
	.tkinfo
        /*0018*/ 	.word	0x00000002
        /*0030*/ 	.string	""
        /*0030*/ 	.string	"ptxas"
        /*0030*/ 	.string	"Cuda compilation tools, release 13.0, V13.0.88"
        /*0030*/ 	.string	"Build cuda_13.0.r13.0/compiler.36424714_0"
        /*0030*/ 	.string	"-arch sm_100 -m 64 "



//--------------------- .note.nv.cuinfo           --------------------------
	.section	.note.nv.cuinfo,"",@"SHT_NOTE"
	.sectionflags	@"SHF_NOTE_NV_CUINFO"
        /*0018*/ 	.short	0x0002
        /*001a*/ 	.short	0x0064
        /*001c*/ 	.short	0x0082
	.zero		2


//--------------------- .nv.info                  --------------------------
	.section	.nv.info,"",@"SHT_CUDA_INFO"
	.align	4


	//----- nvinfo : EIATTR_REGCOUNT
	.align		4
        /*0000*/ 	.byte	0x04, 0x2f
        /*0002*/ 	.short	(.L_1 - .L_0)
	.align		4
.L_0:
        /*0004*/ 	.word	index@(_Z14leg_fwd_kernelPKfPfiiii)
        /*0008*/ 	.word	0x0000001c


	//----- nvinfo : EIATTR_FRAME_SIZE
	.align		4
.L_1:
        /*000c*/ 	.byte	0x04, 0x11
        /*000e*/ 	.short	(.L_3 - .L_2)
	.align		4
.L_2:
        /*0010*/ 	.word	index@($__internal_1_$__cuda_sm20_rcp_rn_f32_slowpath)
        /*0014*/ 	.word	0x00000000


	//----- nvinfo : EIATTR_FRAME_SIZE
	.align		4
.L_3:
        /*0018*/ 	.byte	0x04, 0x11
        /*001a*/ 	.short	(.L_5 - .L_4)
	.align		4
.L_4:
        /*001c*/ 	.word	index@(_Z14leg_fwd_kernelPKfPfiiii)
        /*0020*/ 	.word	0x00000000


	//----- nvinfo : EIATTR_REGCOUNT
	.align		4
.L_5:
        /*0024*/ 	.byte	0x04, 0x2f
        /*0026*/ 	.short	(.L_7 - .L_6)
	.align		4
.L_6:
        /*0028*/ 	.word	index@(_Z14leg_bwd_kernelPKfS0_S0_Pfiiii)
        /*002c*/ 	.word	0x00000020


	//----- nvinfo : EIATTR_FRAME_SIZE
	.align		4
.L_7:
        /*0030*/ 	.byte	0x04, 0x11
        /*0032*/ 	.short	(.L_9 - .L_8)
	.align		4
.L_8:
        /*0034*/ 	.word	index@($__internal_0_$__cuda_sm20_rcp_rn_f32_slowpath)
        /*0038*/ 	.word	0x00000000


	//----- nvinfo : EIATTR_FRAME_SIZE
	.align		4
.L_9:
        /*003c*/ 	.byte	0x04, 0x11
        /*003e*/ 	.short	(.L_11 - .L_10)
	.align		4
.L_10:
        /*0040*/ 	.word	index@(_Z14leg_bwd_kernelPKfS0_S0_Pfiiii)
        /*0044*/ 	.word	0x00000000


	//----- nvinfo : EIATTR_MIN_STACK_SIZE
	.align		4
.L_11:
        /*0048*/ 	.byte	0x04, 0x12
        /*004a*/ 	.short	(.L_13 - .L_12)
	.align		4
.L_12:
        /*004c*/ 	.word	index@(_Z14leg_bwd_kernelPKfS0_S0_Pfiiii)
        /*0050*/ 	.word	0x00000000


	//----- nvinfo : EIATTR_MIN_STACK_SIZE
	.align		4
.L_13:
        /*0054*/ 	.byte	0x04, 0x12
        /*0056*/ 	.short	(.L_15 - .L_14)
	.align		4
.L_14:
        /*0058*/ 	.word	index@(_Z14leg_fwd_kernelPKfPfiiii)
        /*005c*/ 	.word	0x00000000
.L_15:


//--------------------- .nv.compat                --------------------------
	.section	.nv.compat,"",@"SHT_CUDA_COMPAT_INFO"
	.align	4
        /*0000*/ 	.byte	0x02, 0x09, 0x00, 0x00, 0x02, 0x02, 0x01, 0x00, 0x02, 0x05, 0x05, 0x00, 0x03, 0x07, 0x01, 0x01
        /*0010*/ 	.byte	0x02, 0x03, 0x00, 0x00, 0x02, 0x06, 0x01, 0x00, 0x04, 0x0b, 0x08, 0x00, 0x09, 0x00, 0x00, 0x00
        /*0020*/ 	.byte	0x00, 0x00, 0x00, 0x00


//--------------------- .nv.info._Z14leg_bwd_kernelPKfS0_S0_Pfiiii --------------------------
	.section	.nv.info._Z14leg_bwd_kernelPKfS0_S0_Pfiiii,"",@"SHT_CUDA_INFO"
	.sectionflags	@""
	.align	4


	//----- nvinfo : EIATTR_CUDA_API_VERSION
	.align		4
        /*0000*/ 	.byte	0x04, 0x37
        /*0002*/ 	.short	(.L_17 - .L_16)
.L_16:
        /*0004*/ 	.word	0x00000082


	//----- nvinfo : EIATTR_KPARAM_INFO
	.align		4
.L_17:
        /*0008*/ 	.byte	0x04, 0x17
        /*000a*/ 	.short	(.L_19 - .L_18)
.L_18:
        /*000c*/ 	.word	0x00000000
        /*0010*/ 	.short	0x0007
        /*0012*/ 	.short	0x002c
        /*0014*/ 	.byte	0x00, 0xf0, 0x11, 0x00


	//----- nvinfo : EIATTR_KPARAM_INFO
	.align		4
.L_19:
        /*0018*/ 	.byte	0x04, 0x17
        /*001a*/ 	.short	(.L_21 - .L_20)
.L_20:
        /*001c*/ 	.word	0x00000000
        /*0020*/ 	.short	0x0006
        /*0022*/ 	.short	0x0028
        /*0024*/ 	.byte	0x00, 0xf0, 0x11, 0x00


	//----- nvinfo : EIATTR_KPARAM_INFO
	.align		4
.L_21:
        /*0028*/ 	.byte	0x04, 0x17
        /*002a*/ 	.short	(.L_23 - .L_22)
.L_22:
        /*002c*/ 	.word	0x00000000
        /*0030*/ 	.short	0x0005
        /*0032*/ 	.short	0x0024
        /*0034*/ 	.byte	0x00, 0xf0, 0x11, 0x00


	//----- nvinfo : EIATTR_KPARAM_INFO
	.align		4
.L_23:
        /*0038*/ 	.byte	0x04, 0x17
        /*003a*/ 	.short	(.L_25 - .L_24)
.L_24:
        /*003c*/ 	.word	0x00000000
        /*0040*/ 	.short	0x0004
        /*0042*/ 	.short	0x0020
        /*0044*/ 	.byte	0x00, 0xf0, 0x11, 0x00


	//----- nvinfo : EIATTR_KPARAM_INFO
	.align		4
.L_25:
        /*0048*/ 	.byte	0x04, 0x17
        /*004a*/ 	.short	(.L_27 - .L_26)
.L_26:
        /*004c*/ 	.word	0x00000000
        /*0050*/ 	.short	0x0003
        /*0052*/ 	.short	0x0018
        /*0054*/ 	.byte	0x00, 0xf5, 0x21, 0x00


	//----- nvinfo : EIATTR_KPARAM_INFO
	.align		4
.L_27:
        /*0058*/ 	.byte	0x04, 0x17
        /*005a*/ 	.short	(.L_29 - .L_28)
.L_28:
        /*005c*/ 	.word	0x00000000
        /*0060*/ 	.short	0x0002
        /*0062*/ 	.short	0x0010
        /*0064*/ 	.byte	0x00, 0xf5, 0x21, 0x00


	//----- nvinfo : EIATTR_KPARAM_INFO
	.align		4
.L_29:
        /*0068*/ 	.byte	0x04, 0x17
        /*006a*/ 	.short	(.L_31 - .L_30)
.L_30:
        /*006c*/ 	.word	0x00000000
        /*0070*/ 	.short	0x0001
        /*0072*/ 	.short	0x0008
        /*0074*/ 	.byte	0x00, 0xf5, 0x21, 0x00


	//----- nvinfo : EIATTR_KPARAM_INFO
	.align		4
.L_31:
        /*0078*/ 	.byte	0x04, 0x17
        /*007a*/ 	.short	(.L_33 - .L_32)
.L_32:
        /*007c*/ 	.word	0x00000000
        /*0080*/ 	.short	0x0000
        /*0082*/ 	.short	0x0000
        /*0084*/ 	.byte	0x00, 0xf5, 0x21, 0x00


	//----- nvinfo : EIATTR_SPARSE_MMA_MASK
	.align		4
.L_33:
        /*0088*/ 	.byte	0x03, 0x50
        /*008a*/ 	.short	0x0000


	//----- nvinfo : EIATTR_MAXREG_COUNT
	.align		4
        /*008c*/ 	.byte	0x03, 0x1b
        /*008e*/ 	.short	0x00ff


	//----- nvinfo : EIATTR_MERCURY_ISA_VERSION
	.align		4
        /*0090*/ 	.byte	0x03, 0x5f
        /*0092*/ 	.short	0x0101


	//----- nvinfo : EIATTR_VRC_CTA_INIT_COUNT
	.align		4
        /*0094*/ 	.byte	0x02, 0x4a
	.zero		1
	.zero		1


	//----- nvinfo : EIATTR_EXIT_INSTR_OFFSETS
	.align		4
        /*0098*/ 	.byte	0x04, 0x1c
        /*009a*/ 	.short	(.L_35 - .L_34)


	//   ....[0]....
.L_34:
        /*009c*/ 	.word	0x00000070


	//   ....[1]....
        /*00a0*/ 	.word	0x00000ee0


	//----- nvinfo : EIATTR_CRS_STACK_SIZE
	.align		4
.L_35:
        /*00a4*/ 	.byte	0x04, 0x1e
        /*00a6*/ 	.short	(.L_37 - .L_36)
.L_36:
        /*00a8*/ 	.word	0x00000000


	//----- nvinfo : EIATTR_CBANK_PARAM_SIZE
	.align		4
.L_37:
        /*00ac*/ 	.byte	0x03, 0x19
        /*00ae*/ 	.short	0x0030


	//----- nvinfo : EIATTR_PARAM_CBANK
	.align		4
        /*00b0*/ 	.byte	0x04, 0x0a
        /*00b2*/ 	.short	(.L_39 - .L_38)
	.align		4
.L_38:
        /*00b4*/ 	.word	index@(.nv.constant0._Z14leg_bwd_kernelPKfS0_S0_Pfiiii)
        /*00b8*/ 	.short	0x0380
        /*00ba*/ 	.short	0x0030


	//----- nvinfo : EIATTR_SW_WAR
	.align		4
.L_39:
        /*00bc*/ 	.byte	0x04, 0x36
        /*00be*/ 	.short	(.L_41 - .L_40)
.L_40:
        /*00c0*/ 	.word	0x00000008
.L_41:


//--------------------- .nv.info._Z14leg_fwd_kernelPKfPfiiii --------------------------
	.section	.nv.info._Z14leg_fwd_kernelPKfPfiiii,"",@"SHT_CUDA_INFO"
	.sectionflags	@""
	.align	4


	//----- nvinfo : EIATTR_CUDA_API_VERSION
	.align		4
        /*0000*/ 	.byte	0x04, 0x37
        /*0002*/ 	.short	(.L_43 - .L_42)
.L_42:
        /*0004*/ 	.word	0x00000082


	//----- nvinfo : EIATTR_KPARAM_INFO
	.align		4
.L_43:
        /*0008*/ 	.byte	0x04, 0x17
        /*000a*/ 	.short	(.L_45 - .L_44)
.L_44:
        /*000c*/ 	.word	0x00000000
        /*0010*/ 	.short	0x0005
        /*0012*/ 	.short	0x001c
        /*0014*/ 	.byte	0x00, 0xf0, 0x11, 0x00


	//----- nvinfo : EIATTR_KPARAM_INFO
	.align		4
.L_45:
        /*0018*/ 	.byte	0x04, 0x17
        /*001a*/ 	.short	(.L_47 - .L_46)
.L_46:
        /*001c*/ 	.word	0x00000000
        /*0020*/ 	.short	0x0004
        /*0022*/ 	.short	0x0018
        /*0024*/ 	.byte	0x00, 0xf0, 0x11, 0x00


	//----- nvinfo : EIATTR_KPARAM_INFO
	.align		4
.L_47:
        /*0028*/ 	.byte	0x04, 0x17
        /*002a*/ 	.short	(.L_49 - .L_48)
.L_48:
        /*002c*/ 	.word	0x00000000
        /*0030*/ 	.short	0x0003
        /*0032*/ 	.short	0x0014
        /*0034*/ 	.byte	0x00, 0xf0, 0x11, 0x00


	//----- nvinfo : EIATTR_KPARAM_INFO
	.align		4
.L_49:
        /*0038*/ 	.byte	0x04, 0x17
        /*003a*/ 	.short	(.L_51 - .L_50)
.L_50:
        /*003c*/ 	.word	0x00000000
        /*0040*/ 	.short	0x0002
        /*0042*/ 	.short	0x0010
        /*0044*/ 	.byte	0x00, 0xf0, 0x11, 0x00


	//----- nvinfo : EIATTR_KPARAM_INFO
	.align		4
.L_51:
        /*0048*/ 	.byte	0x04, 0x17
        /*004a*/ 	.short	(.L_53 - .L_52)
.L_52:
        /*004c*/ 	.word	0x00000000
        /*0050*/ 	.short	0x0001
        /*0052*/ 	.short	0x0008
        /*0054*/ 	.byte	0x00, 0xf5, 0x21, 0x00


	//----- nvinfo : EIATTR_KPARAM_INFO
	.align		4
.L_53:
        /*0058*/ 	.byte	0x04, 0x17
        /*005a*/ 	.short	(.L_55 - .L_54)
.L_54:
        /*005c*/ 	.word	0x00000000
        /*0060*/ 	.short	0x0000
        /*0062*/ 	.short	0x0000
        /*0064*/ 	.byte	0x00, 0xf5, 0x21, 0x00


	//----- nvinfo : EIATTR_SPARSE_MMA_MASK
	.align		4
.L_55:
        /*0068*/ 	.byte	0x03, 0x50
        /*006a*/ 	.short	0x0000


	//----- nvinfo : EIATTR_MAXREG_COUNT
	.align		4
        /*006c*/ 	.byte	0x03, 0x1b
        /*006e*/ 	.short	0x00ff


	//----- nvinfo : EIATTR_MERCURY_ISA_VERSION
	.align		4
        /*0070*/ 	.byte	0x03, 0x5f
        /*0072*/ 	.short	0x0101


	//----- nvinfo : EIATTR_VRC_CTA_INIT_COUNT
	.align		4
        /*0074*/ 	.byte	0x02, 0x4a
	.zero		1
	.zero		1


	//----- nvinfo : EIATTR_EXIT_INSTR_OFFSETS
	.align		4
        /*0078*/ 	.byte	0x04, 0x1c
        /*007a*/ 	.short	(.L_57 - .L_56)


	//   ....[0]....
.L_56:
        /*007c*/ 	.word	0x00000080


	//   ....[1]....
        /*0080*/ 	.word	0x00000150


	//   ....[2]....
        /*0084*/ 	.word	0x000008c0


	//   ....[3]....
        /*0088*/ 	.word	0x00000c30


	//   ....[4]....
        /*008c*/ 	.word	0x00000dd0


	//----- nvinfo : EIATTR_CRS_STACK_SIZE
	.align		4
.L_57:
        /*0090*/ 	.byte	0x04, 0x1e
        /*0092*/ 	.short	(.L_59 - .L_58)
.L_58:
        /*0094*/ 	.word	0x00000000


	//----- nvinfo : EIATTR_CBANK_PARAM_SIZE
	.align		4
.L_59:
        /*0098*/ 	.byte	0x03, 0x19
        /*009a*/ 	.short	0x0020


	//----- nvinfo : EIATTR_PARAM_CBANK
	.align		4
        /*009c*/ 	.byte	0x04, 0x0a
        /*009e*/ 	.short	(.L_61 - .L_60)
	.align		4
.L_60:
        /*00a0*/ 	.word	index@(.nv.constant0._Z14leg_fwd_kernelPKfPfiiii)
        /*00a4*/ 	.short	0x0380
        /*00a6*/ 	.short	0x0020


	//----- nvinfo : EIATTR_SW_WAR
	.align		4
.L_61:
        /*00a8*/ 	.byte	0x04, 0x36
        /*00aa*/ 	.short	(.L_63 - .L_62)
.L_62:
        /*00ac*/ 	.word	0x00000008
.L_63:


//--------------------- .nv.callgraph             --------------------------
	.section	.nv.callgraph,"",@"SHT_CUDA_CALLGRAPH"
	.align	4
	.sectionentsize	8
	.align		4
        /*0000*/ 	.word	0x00000000
	.align		4
        /*0004*/ 	.word	0xffffffff
	.align		4
        /*0008*/ 	.word	0x00000000
	.align		4
        /*000c*/ 	.word	0xfffffffe
	.align		4
        /*0010*/ 	.word	0x00000000
	.align		4
        /*0014*/ 	.word	0xfffffffd
	.align		4
        /*0018*/ 	.word	0x00000000
	.align		4
        /*001c*/ 	.word	0xfffffffc


//--------------------- .text._Z14leg_bwd_kernelPKfS0_S0_Pfiiii --------------------------
	.section	.text._Z14leg_bwd_kernelPKfS0_S0_Pfiiii,"ax",@progbits
	.align	128
        .global         _Z14leg_bwd_kernelPKfS0_S0_Pfiiii
        .type           _Z14leg_bwd_kernelPKfS0_S0_Pfiiii,@function
        .size           _Z14leg_bwd_kernelPKfS0_S0_Pfiiii,(.L_x_43 - _Z14leg_bwd_kernelPKfS0_S0_Pfiiii)
        .other          _Z14leg_bwd_kernelPKfS0_S0_Pfiiii,@"STO_CUDA_ENTRY STV_DEFAULT"
_Z14leg_bwd_kernelPKfS0_S0_Pfiiii:
.text._Z14leg_bwd_kernelPKfS0_S0_Pfiiii:
[----:B------:R-:W-:Y:S01]  /*0000*/  LDC R1, c[0x0][0x37c] ;  /* 0x0000df00ff017b82 */ /* 0x000fe20000000800 */
[----:B------:R-:W0:Y:S07]  /*0010*/  S2R R0, SR_TID.X ;  /* 0x0000000000007919 */ /* 0x000e2e0000002100 */
[----:B------:R-:W0:Y:S01]  /*0020*/  S2UR UR4, SR_CTAID.X ;  /* 0x00000000000479c3 */ /* 0x000e220000002500 */
[----:B------:R-:W1:Y:S07]  /*0030*/  LDCU UR5, c[0x0][0x3ac] ;  /* 0x00007580ff0577ac */ /* 0x000e6e0008000800 */
[----:B------:R-:W0:Y:S02]  /*0040*/  LDC R3, c[0x0][0x360] ;  /* 0x0000d800ff037b82 */ /* 0x000e240000000800 */
[----:B0-----:R-:W-:-:S05]  /*0050*/  IMAD R3, R3, UR4, R0 ;  /* 0x0000000403037c24 */ /* 0x001fca000f8e0200 */
[----:B-1----:R-:W-:-:S13]  /*0060*/  ISETP.GE.AND P0, PT, R3, UR5, PT ;  /* 0x0000000503007c0c */ /* 0x002fda000bf06270 */
[----:B------:R-:W-:Y:S05]  /*0070*/  @P0 EXIT ;  /* 0x000000000000094d */ /* 0x000fea0003800000 */
[----:B------:R-:W0:Y:S01]  /*0080*/  LDC.64 R4, c[0x0][0x3a0] ;  /* 0x0000e800ff047b82 */ /* 0x000e220000000a00 */
[----:B------:R-:W1:Y:S01]  /*0090*/  LDCU.64 UR10, c[0x0][0x358] ;  /* 0x00006b00ff0a77ac */ /* 0x000e620008000a00 */
[----:B------:R-:W2:Y:S06]  /*00a0*/  LDCU UR4, c[0x0][0x3a8] ;  /* 0x00007500ff0477ac */ /* 0x000eac0008000800 */
[----:B------:R-:W3:Y:S08]  /*00b0*/  LDC.64 R18, c[0x0][0x380] ;  /* 0x0000e000ff127b82 */ /* 0x000ef00000000a00 */
[----:B------:R-:W4:Y:S01]  /*00c0*/  LDC.64 R8, c[0x0][0x388] ;  /* 0x0000e200ff087b82 */ /* 0x000f220000000a00 */
[----:B0-----:R-:W-:-:S05]  /*00d0*/  IMAD R4, R5, R4, RZ ;  /* 0x0000000405047224 */ /* 0x001fca00078e02ff */
[----:B------:R-:W-:-:S05]  /*00e0*/  IADD3 R7, PT, PT, R3, R4, RZ ;  /* 0x0000000403077210 */ /* 0x000fca0007ffe0ff */
[----:B---3--:R-:W-:-:S05]  /*00f0*/  IMAD.WIDE R18, R7, 0x4, R18 ;  /* 0x0000000407127825 */ /* 0x008fca00078e0212 */
[----:B-1----:R0:W5:Y:S01]  /*0100*/  LDG.E R21, desc[UR10][R18.64] ;  /* 0x0000000a12157981 */ /* 0x002162000c1e1900 */
[----:B--2---:R-:W-:-:S09]  /*0110*/  UISETP.GE.AND UP0, UPT, UR4, 0x2, UPT ;  /* 0x000000020400788c */ /* 0x004fd2000bf06270 */
[----:B0---4-:R-:W-:Y:S05]  /*0120*/  BRA.U !UP0, `(.L_x_0) ;  /* 0x0000000d08607547 */ /* 0x011fea000b800000 */
[----:B------:R-:W-:-:S05]  /*0130*/  IMAD.WIDE R8, R3, 0x4, R8 ;  /* 0x0000000403087825 */ /* 0x000fca00078e0208 */
[----:B------:R0:W5:Y:S01]  /*0140*/  LDG.E R5, desc[UR10][R8.64] ;  /* 0x0000000a08057981 */ /* 0x000162000c1e1900 */
[----:B------:R-:W-:Y:S01]  /*0150*/  UIADD3 UR7, UPT, UPT, UR4, -0x1, URZ ;  /* 0xffffffff04077890 */ /* 0x000fe2000fffe0ff */
[----:B------:R-:W-:Y:S01]  /*0160*/  HFMA2 R6, -RZ, RZ, 1.875, 0 ;  /* 0x3f800000ff067431 */ /* 0x000fe200000001ff */
[----:B------:R-:W-:Y:S01]  /*0170*/  UIADD3 UR4, UPT, UPT, UR4, -0x2, URZ ;  /* 0xfffffffe04047890 */ /* 0x000fe2000fffe0ff */
[----:B------:R-:W-:Y:S01]  /*0180*/  MOV R22, RZ ;  /* 0x000000ff00167202 */ /* 0x000fe20000000f00 */
[----:B------:R-:W-:Y:S02]  /*0190*/  ULOP3.LUT UR8, UR7, 0x3, URZ, 0xc0, !UPT ;  /* 0x0000000307087892 */ /* 0x000fe4000f8ec0ff */
[----:B------:R-:W-:-:S03]  /*01a0*/  UISETP.GE.U32.AND UP0, UPT, UR4, 0x3, UPT ;  /* 0x000000030400788c */ /* 0x000fc6000bf06070 */
[----:B------:R-:W-:-:S06]  /*01b0*/  UMOV UR4, 0x2 ;  /* 0x0000000200047882 */ /* 0x000fcc0000000000 */
[----:B0-----:R-:W-:Y:S05]  /*01c0*/  BRA.U !UP0, `(.L_x_1) ;  /* 0x0000000508c87547 */ /* 0x001fea000b800000 */
[----:B------:R-:W0:Y:S01]  /*01d0*/  LDC.64 R16, c[0x0][0x390] ;  /* 0x0000e400ff107b82 */ /* 0x000e220000000a00 */
[----:B------:R-:W-:Y:S01]  /*01e0*/  MOV R6, 0x3f800000 ;  /* 0x3f80000000067802 */ /* 0x000fe20000000f00 */
[----:B------:R-:W-:Y:S01]  /*01f0*/  ULOP3.LUT UR9, UR7, 0xfffffffc, URZ, 0xc0, !UPT ;  /* 0xfffffffc07097892 */ /* 0x000fe2000f8ec0ff */
[----:B------:R-:W-:Y:S01]  /*0200*/  MOV R22, RZ ;  /* 0x000000ff00167202 */ /* 0x000fe20000000f00 */
[----:B------:R-:W-:Y:S01]  /*0210*/  UMOV UR4, URZ ;  /* 0x000000ff00047c82 */ /* 0x000fe20008000000 */
[----:B------:R-:W-:-:S09]  /*0220*/  MOV R9, R4 ;  /* 0x0000000400097202 */ /* 0x000fd20000000f00 */
.L_x_10:
[----:B------:R-:W-:-:S06]  /*0230*/  UIADD3 UR5, UPT, UPT, UR4, 0x2, URZ ;  /* 0x0000000204057890 */ /* 0x000fcc000fffe0ff */
[----:B------:R-:W-:Y:S01]  /*0240*/  I2FP.F32.U32 R15, UR5 ;  /* 0x00000005000f7c45 */ /* 0x000fe20008201000 */
[----:B------:R-:W-:-:S04]  /*0250*/  UMOV UR5, UR4 ;  /* 0x0000000400057c82 */ /* 0x000fc80008000000 */
[----:B------:R-:W-:-:S05]  /*0260*/  FADD R2, R15, 1 ;  /* 0x3f8000000f027421 */ /* 0x000fca0000000000 */
[----:B------:R-:W-:-:S04]  /*0270*/  IADD3 R0, PT, PT, R2, 0x1800000, RZ ;  /* 0x0180000002007810 */ /* 0x000fc80007ffe0ff */
[----:B------:R-:W-:-:S04]  /*0280*/  LOP3.LUT R0, R0, 0x7f800000, RZ, 0xc0, !PT ;  /* 0x7f80000000007812 */ /* 0x000fc800078ec0ff */
[----:B------:R-:W-:-:S13]  /*0290*/  ISETP.GT.U32.AND P0, PT, R0, 0x1ffffff, PT ;  /* 0x01ffffff0000780c */ /* 0x000fda0003f04070 */
[----:B------:R-:W-:Y:S05]  /*02a0*/  @P0 BRA `(.L_x_2) ;  /* 0x0000000000100947 */ /* 0x000fea0003800000 */
[----:B------:R-:W-:Y:S02]  /*02b0*/  MOV R0, R2 ;  /* 0x0000000200007202 */ /* 0x000fe40000000f00 */
[----:B------:R-:W-:-:S07]  /*02c0*/  MOV R2, 0x2e0 ;  /* 0x000002e000027802 */ /* 0x000fce0000000f00 */
[----:B0----5:R-:W-:Y:S05]  /*02d0*/  CALL.REL.NOINC `($__internal_0_$__cuda_sm20_rcp_rn_f32_slowpath) ;  /* 0x0000000c00047944 */ /* 0x021fea0003c00000 */
[----:B------:R-:W-:Y:S05]  /*02e0*/  BRA `(.L_x_3) ;  /* 0x0000000000107947 */ /* 0x000fea0003800000 */
.L_x_2:
[----:B------:R-:W1:Y:S02]  /*02f0*/  MUFU.RCP R23, R2 ;  /* 0x0000000200177308 */ /* 0x000e640000001000 */
[----:B-1----:R-:W-:-:S04]  /*0300*/  FFMA R0, R2, R23, -1 ;  /* 0xbf80000002007423 */ /* 0x002fc80000000017 */
[----:B------:R-:W-:-:S04]  /*0310*/  FADD.FTZ R0, -R0, -RZ ;  /* 0x800000ff00007221 */ /* 0x000fc80000010100 */
[----:B------:R-:W-:-:S07]  /*0320*/  FFMA R23, R23, R0, R23 ;  /* 0x0000000017177223 */ /* 0x000fce0000000017 */
.L_x_3:
[----:B0-----:R-:W-:-:S05]  /*0330*/  IMAD.WIDE R28, R7, 0x4, R16 ;  /* 0x00000004071c7825 */ /* 0x001fca00078e0210 */
[----:B------:R-:W2:Y:S01]  /*0340*/  LDG.E R8, desc[UR10][R28.64] ;  /* 0x0000000a1c087981 */ /* 0x000ea2000c1e1900 */
[----:B------:R-:W-:-:S05]  /*0350*/  IMAD.WIDE R12, R9, 0x4, R18 ;  /* 0x00000004090c7825 */ /* 0x000fca00078e0212 */
[----:B------:R-:W3:Y:S01]  /*0360*/  LDG.E R2, desc[UR10][R12.64] ;  /* 0x0000000a0c027981 */ /* 0x000ee2000c1e1900 */
[----:B------:R-:W-:Y:S01]  /*0370*/  UIADD3 UR6, UPT, UPT, UR4, 0x3, URZ ;  /* 0x0000000304067890 */ /* 0x000fe2000fffe0ff */
[----:B------:R-:W-:Y:S02]  /*0380*/  HFMA2 R14, -RZ, RZ, 1.875, 0 ;  /* 0x3f800000ff0e7431 */ /* 0x000fe400000001ff */
[----:B------:R-:W-:-:S03]  /*0390*/  FMUL R22, R15, R22 ;  /* 0x000000160f167220 */ /* 0x000fc60000400000 */
[----:B------:R-:W-:-:S05]  /*03a0*/  I2FP.F32.U32 R11, UR6 ;  /* 0x00000006000b7c45 */ /* 0x000fca0008201000 */
[----:B------:R-:W-:Y:S01]  /*03b0*/  FADD R0, R11, 1 ;  /* 0x3f8000000b007421 */ /* 0x000fe20000000000 */
[----:B------:R-:W-:-:S04]  /*03c0*/  FFMA R15, R15, 2, R14 ;  /* 0x400000000f0f7823 */ /* 0x000fc8000000000e */
[----:B------:R-:W-:-:S04]  /*03d0*/  IADD3 R10, PT, PT, R0, 0x1800000, RZ ;  /* 0x01800000000a7810 */ /* 0x000fc80007ffe0ff */
[----:B------:R-:W-:-:S04]  /*03e0*/  LOP3.LUT R10, R10, 0x7f800000, RZ, 0xc0, !PT ;  /* 0x7f8000000a0a7812 */ /* 0x000fc800078ec0ff */
[----:B------:R-:W-:Y:S01]  /*03f0*/  ISETP.GT.U32.AND P0, PT, R10, 0x1ffffff, PT ;  /* 0x01ffffff0a00780c */ /* 0x000fe20003f04070 */
[----:B--2--5:R-:W-:-:S04]  /*0400*/  FFMA R8, R5, R6, R8 ;  /* 0x0000000605087223 */ /* 0x024fc80000000008 */
[----:B------:R-:W-:-:S04]  /*0410*/  FFMA R22, R15, R8, -R22 ;  /* 0x000000080f167223 */ /* 0x000fc80000000816 */
[----:B------:R-:W-:-:S04]  /*0420*/  FMUL R22, R22, R23 ;  /* 0x0000001716167220 */ /* 0x000fc80000400000 */
[----:B---3--:R-:W-:Y:S01]  /*0430*/  FFMA R21, R22, R2, R21 ;  /* 0x0000000216157223 */ /* 0x008fe20000000015 */
[----:B------:R-:W-:Y:S06]  /*0440*/  @P0 BRA `(.L_x_4) ;  /* 0x00000000000c0947 */ /* 0x000fec0003800000 */
[----:B------:R-:W-:-:S07]  /*0450*/  MOV R2, 0x470 ;  /* 0x0000047000027802 */ /* 0x000fce0000000f00 */
[----:B------:R-:W-:Y:S05]  /*0460*/  CALL.REL.NOINC `($__internal_0_$__cuda_sm20_rcp_rn_f32_slowpath) ;  /* 0x0000000800a07944 */ /* 0x000fea0003c00000 */
[----:B------:R-:W-:Y:S05]  /*0470*/  BRA `(.L_x_5) ;  /* 0x0000000000107947 */ /* 0x000fea0003800000 */
.L_x_4:
[----:B------:R-:W0:Y:S02]  /*0480*/  MUFU.RCP R23, R0 ;  /* 0x0000000000177308 */ /* 0x000e240000001000 */
[----:B0-----:R-:W-:-:S04]  /*0490*/  FFMA R2, R0, R23, -1 ;  /* 0xbf80000000027423 */ /* 0x001fc80000000017 */
[----:B------:R-:W-:-:S04]  /*04a0*/  FADD.FTZ R2, -R2, -RZ ;  /* 0x800000ff02027221 */ /* 0x000fc80000010100 */
[----:B------:R-:W-:-:S07]  /*04b0*/  FFMA R23, R23, R2, R23 ;  /* 0x0000000217177223 */ /* 0x000fce0000000017 */
.L_x_5:
[----:B------:R-:W-:-:S05]  /*04c0*/  IMAD.WIDE R14, R4, 0x4, R28 ;  /* 0x00000004040e7825 */ /* 0x000fca00078e021c */
[----:B------:R-:W2:Y:S01]  /*04d0*/  LDG.E R8, desc[UR10][R14.64] ;  /* 0x0000000a0e087981 */ /* 0x000ea2000c1e1900 */
[----:B------:R-:W-:-:S05]  /*04e0*/  IMAD.WIDE R12, R4, 0x4, R12 ;  /* 0x00000004040c7825 */ /* 0x000fca00078e020c */
[----:B------:R-:W3:Y:S01]  /*04f0*/  LDG.E R2, desc[UR10][R12.64] ;  /* 0x0000000a0c027981 */ /* 0x000ee2000c1e1900 */
[----:B------:R-:W-:Y:S01]  /*0500*/  UIADD3 UR6, UPT, UPT, UR4, 0x4, URZ ;  /* 0x0000000404067890 */ /* 0x000fe2000fffe0ff */
[----:B------:R-:W-:Y:S01]  /*0510*/  MOV R20, 0x3f800000 ;  /* 0x3f80000000147802 */ /* 0x000fe20000000f00 */
[----:B------:R-:W-:-:S04]  /*0520*/  FMUL R6, R11, R6 ;  /* 0x000000060b067220 */ /* 0x000fc80000400000 */
[----:B------:R-:W-:Y:S01]  /*0530*/  I2FP.F32.U32 R25, UR6 ;  /* 0x0000000600197c45 */ /* 0x000fe20008201000 */
[----:B------:R-:W-:-:S04]  /*0540*/  FFMA R11, R11, 2, R20 ;  /* 0x400000000b0b7823 */ /* 0x000fc80000000014 */
[----:B------:R-:W-:-:S05]  /*0550*/  FADD R0, R25, 1 ;  /* 0x3f80000019007421 */ /* 0x000fca0000000000 */
[----:B------:R-:W-:-:S04]  /*0560*/  IADD3 R10, PT, PT, R0, 0x1800000, RZ ;  /* 0x01800000000a7810 */ /* 0x000fc80007ffe0ff */
[----:B------:R-:W-:-:S04]  /*0570*/  LOP3.LUT R10, R10, 0x7f800000, RZ, 0xc0, !PT ;  /* 0x7f8000000a0a7812 */ /* 0x000fc800078ec0ff */
[----:B------:R-:W-:Y:S01]  /*0580*/  ISETP.GT.U32.AND P0, PT, R10, 0x1ffffff, PT ;  /* 0x01ffffff0a00780c */ /* 0x000fe20003f04070 */
[----:B--2---:R-:W-:-:S04]  /*0590*/  FFMA R8, R5, R22, R8 ;  /* 0x0000001605087223 */ /* 0x004fc80000000008 */
[----:B------:R-:W-:-:S04]  /*05a0*/  FFMA R6, R11, R8, -R6 ;  /* 0x000000080b067223 */ /* 0x000fc80000000806 */
[----:B------:R-:W-:-:S04]  /*05b0*/  FMUL R6, R6, R23 ;  /* 0x0000001706067220 */ /* 0x000fc80000400000 */
[----:B---3--:R-:W-:Y:S01]  /*05c0*/  FFMA R21, R6, R2, R21 ;  /* 0x0000000206157223 */ /* 0x008fe20000000015 */
[----:B------:R-:W-:Y:S06]  /*05d0*/  @P0 BRA `(.L_x_6) ;  /* 0x00000000000c0947 */ /* 0x000fec0003800000 */
[----:B------:R-:W-:-:S07]  /*05e0*/  MOV R2, 0x600 ;  /* 0x0000060000027802 */ /* 0x000fce0000000f00 */
[----:B------:R-:W-:Y:S05]  /*05f0*/  CALL.REL.NOINC `($__internal_0_$__cuda_sm20_rcp_rn_f32_slowpath) ;  /* 0x00000008003c7944 */ /* 0x000fea0003c00000 */
[----:B------:R-:W-:Y:S05]  /*0600*/  BRA `(.L_x_7) ;  /* 0x0000000000107947 */ /* 0x000fea0003800000 */
.L_x_6:
[----:B------:R-:W0:Y:S02]  /*0610*/  MUFU.RCP R23, R0 ;  /* 0x0000000000177308 */ /* 0x000e240000001000 */
[----:B0-----:R-:W-:-:S04]  /*0620*/  FFMA R2, R0, R23, -1 ;  /* 0xbf80000000027423 */ /* 0x001fc80000000017 */
[----:B------:R-:W-:-:S04]  /*0630*/  FADD.FTZ R2, -R2, -RZ ;  /* 0x800000ff02027221 */ /* 0x000fc80000010100 */
[----:B------:R-:W-:-:S07]  /*0640*/  FFMA R23, R23, R2, R23 ;  /* 0x0000000217177223 */ /* 0x000fce0000000017 */
.L_x_7:
[----:B------:R-:W-:-:S05]  /*0650*/  IMAD.WIDE R14, R4, 0x4, R14 ;  /* 0x00000004040e7825 */ /* 0x000fca00078e020e */
        /* <DEDUP_REMOVED lines=20> */
.L_x_8:
[----:B------:R-:W0:Y:S02]  /*07a0*/  MUFU.RCP R23, R0 ;  /* 0x0000000000177308 */ /* 0x000e240000001000 */
[----:B0-----:R-:W-:-:S04]  /*07b0*/  FFMA R2, R0, R23, -1 ;  /* 0xbf80000000027423 */ /* 0x001fc80000000017 */
[----:B------:R-:W-:-:S04]  /*07c0*/  FADD.FTZ R2, -R2, -RZ ;  /* 0x800000ff02027221 */ /* 0x000fc80000010100 */
[----:B------:R-:W-:-:S07]  /*07d0*/  FFMA R23, R23, R2, R23 ;  /* 0x0000000217177223 */ /* 0x000fce0000000017 */
.L_x_9:
[----:B------:R-:W-:-:S06]  /*07e0*/  IMAD.WIDE R14, R4, 0x4, R14 ;  /* 0x00000004040e7825 */ /* 0x000fcc00078e020e */
[----:B------:R-:W2:Y:S01]  /*07f0*/  LDG.E R14, desc[UR10][R14.64] ;  /* 0x0000000a0e0e7981 */ /* 0x000ea2000c1e1900 */
[----:B------:R-:W-:-:S06]  /*0800*/  IMAD.WIDE R12, R4, 0x4, R12 ;  /* 0x00000004040c7825 */ /* 0x000fcc00078e020c */
[----:B------:R-:W3:Y:S01]  /*0810*/  LDG.E R12, desc[UR10][R12.64] ;  /* 0x0000000a0c0c7981 */ /* 0x000ee2000c1e1900 */
[----:B------:R-:W-:Y:S01]  /*0820*/  MOV R0, 0x3f800000 ;  /* 0x3f80000000007802 */ /* 0x000fe20000000f00 */
[----:B------:R-:W-:Y:S01]  /*0830*/  FMUL R6, R6, R11 ;  /* 0x0000000b06067220 */ /* 0x000fe20000400000 */
[----:B------:R-:W-:Y:S01]  /*0840*/  UISETP.NE.AND UP0, UPT, UR6, UR9, UPT ;  /* 0x000000090600728c */ /* 0x000fe2000bf05270 */
[C---:B------:R-:W-:Y:S01]  /*0850*/  LEA R9, R4.reuse, R9, 0x2 ;  /* 0x0000000904097211 */ /* 0x040fe200078e10ff */
[----:B------:R-:W-:Y:S01]  /*0860*/  UMOV UR4, UR6 ;  /* 0x0000000600047c82 */ /* 0x000fe20008000000 */
[----:B------:R-:W-:Y:S01]  /*0870*/  FFMA R11, R11, 2, R0 ;  /* 0x400000000b0b7823 */ /* 0x000fe20000000000 */
[----:B------:R-:W-:Y:S01]  /*0880*/  LEA R7, R4, R7, 0x2 ;  /* 0x0000000704077211 */ /* 0x000fe200078e10ff */
[----:B--2---:R-:W-:-:S04]  /*0890*/  FFMA R0, R5, R22, R14 ;  /* 0x0000001605007223 */ /* 0x004fc8000000000e */
[----:B------:R-:W-:-:S04]  /*08a0*/  FFMA R6, R11, R0, -R6 ;  /* 0x000000000b067223 */ /* 0x000fc80000000806 */
[----:B------:R-:W-:-:S04]  /*08b0*/  FMUL R6, R6, R23 ;  /* 0x0000001706067220 */ /* 0x000fc80000400000 */
[----:B---3--:R-:W-:Y:S01]  /*08c0*/  FFMA R21, R6, R12, R21 ;  /* 0x0000000c06157223 */ /* 0x008fe20000000015 */
[----:B------:R-:W-:Y:S06]  /*08d0*/  BRA.U UP0, `(.L_x_10) ;  /* 0xfffffff900547547 */ /* 0x000fec000b83ffff */
[----:B------:R-:W-:-:S12]  /*08e0*/  UIADD3 UR4, UPT, UPT, UR5, 0x6, URZ ;  /* 0x0000000605047890 */ /* 0x000fd8000fffe0ff */
.L_x_1:
[----:B------:R-:W-:-:S09]  /*08f0*/  UISETP.NE.AND UP0, UPT, UR8, URZ, UPT ;  /* 0x000000ff0800728c */ /* 0x000fd2000bf05270 */
[----:B------:R-:W-:Y:S05]  /*0900*/  BRA.U !UP0, `(.L_x_0) ;  /* 0x0000000508687547 */ /* 0x000fea000b800000 */
[----:B------:R-:W-:-:S09]  /*0910*/  UISETP.NE.AND UP0, UPT, UR8, 0x1, UPT ;  /* 0x000000010800788c */ /* 0x000fd2000bf05270 */
[----:B------:R-:W-:Y:S05]  /*0920*/  BRA.U !UP0, `(.L_x_11) ;  /* 0x0000000108e07547 */ /* 0x000fea000b800000 */
[----:B------:R-:W-:-:S05]  /*0930*/  I2FP.F32.U32 R9, UR4 ;  /* 0x0000000400097c45 */ /* 0x000fca0008201000 */
[----:B------:R-:W-:-:S05]  /*0940*/  FADD R2, R9, 1 ;  /* 0x3f80000009027421 */ /* 0x000fca0000000000 */
[----:B------:R-:W-:-:S04]  /*0950*/  IADD3 R0, PT, PT, R2, 0x1800000, RZ ;  /* 0x0180000002007810 */ /* 0x000fc80007ffe0ff */
[----:B------:R-:W-:-:S04]  /*0960*/  LOP3.LUT R0, R0, 0x7f800000, RZ, 0xc0, !PT ;  /* 0x7f80000000007812 */ /* 0x000fc800078ec0ff */
[----:B------:R-:W-:-:S13]  /*0970*/  ISETP.GT.U32.AND P0, PT, R0, 0x1ffffff, PT ;  /* 0x01ffffff0000780c */ /* 0x000fda0003f04070 */
[----:B------:R-:W-:Y:S05]  /*0980*/  @P0 BRA `(.L_x_12) ;  /* 0x0000000000100947 */ /* 0x000fea0003800000 */
[----:B------:R-:W-:Y:S02]  /*0990*/  MOV R0, R2 ;  /* 0x0000000200007202 */ /* 0x000fe40000000f00 */
[----:B------:R-:W-:-:S07]  /*09a0*/  MOV R2, 0x9c0 ;  /* 0x000009c000027802 */ /* 0x000fce0000000f00 */
[----:B-----5:R-:W-:Y:S05]  /*09b0*/  CALL.REL.NOINC `($__internal_0_$__cuda_sm20_rcp_rn_f32_slowpath) ;  /* 0x00000004004c7944 */ /* 0x020fea0003c00000 */
[----:B------:R-:W-:Y:S05]  /*09c0*/  BRA `(.L_x_13) ;  /* 0x0000000000107947 */ /* 0x000fea0003800000 */
.L_x_12:
[----:B------:R-:W0:Y:S02]  /*09d0*/  MUFU.RCP R23, R2 ;  /* 0x0000000200177308 */ /* 0x000e240000001000 */
[----:B0-----:R-:W-:-:S04]  /*09e0*/  FFMA R0, R2, R23, -1 ;  /* 0xbf80000002007423 */ /* 0x001fc80000000017 */
[----:B------:R-:W-:-:S04]  /*09f0*/  FADD.FTZ R0, -R0, -RZ ;  /* 0x800000ff00007221 */ /* 0x000fc80000010100 */
[----:B------:R-:W-:-:S07]  /*0a00*/  FFMA R23, R23, R0, R23 ;  /* 0x0000000017177223 */ /* 0x000fce0000000017 */
.L_x_13:
[----:B------:R-:W0:Y:S01]  /*0a10*/  LDC.64 R14, c[0x0][0x390] ;  /* 0x0000e400ff0e7b82 */ /* 0x000e220000000a00 */
[----:B------:R-:W-:-:S06]  /*0a20*/  UIADD3 UR5, UPT, UPT, UR4, -0x1, URZ ;  /* 0xffffffff04057890 */ /* 0x000fcc000fffe0ff */
[----:B------:R-:W-:-:S05]  /*0a30*/  IMAD R12, R4, UR5, RZ ;  /* 0x00000005040c7c24 */ /* 0x000fca000f8e02ff */
[----:B------:R-:W-:-:S05]  /*0a40*/  IADD3 R7, PT, PT, R3, R12, RZ ;  /* 0x0000000c03077210 */ /* 0x000fca0007ffe0ff */
        /* <DEDUP_REMOVED lines=18> */
[----:B------:R-:W-:Y:S02]  /*0b70*/  MOV R0, R10 ;  /* 0x0000000a00007202 */ /* 0x000fe40000000f00 */
[----:B------:R-:W-:-:S07]  /*0b80*/  MOV R2, 0xba0 ;  /* 0x00000ba000027802 */ /* 0x000fce0000000f00 */
[----:B------:R-:W-:Y:S05]  /*0b90*/  CALL.REL.NOINC `($__internal_0_$__cuda_sm20_rcp_rn_f32_slowpath) ;  /* 0x0000000000d47944 */ /* 0x000fea0003c00000 */
[----:B------:R-:W-:Y:S05]  /*0ba0*/  BRA `(.L_x_15) ;  /* 0x0000000000107947 */ /* 0x000fea0003800000 */
.L_x_14:
[----:B------:R-:W0:Y:S02]  /*0bb0*/  MUFU.RCP R23, R10 ;  /* 0x0000000a00177308 */ /* 0x000e240000001000 */
[----:B0-----:R-:W-:-:S04]  /*0bc0*/  FFMA R0, R10, R23, -1 ;  /* 0xbf8000000a007423 */ /* 0x001fc80000000017 */
[----:B------:R-:W-:-:S04]  /*0bd0*/  FADD.FTZ R0, -R0, -RZ ;  /* 0x800000ff00007221 */ /* 0x000fc80000010100 */
[----:B------:R-:W-:-:S07]  /*0be0*/  FFMA R23, R23, R0, R23 ;  /* 0x0000000017177223 */ /* 0x000fce0000000017 */
.L_x_15:
[----:B------:R-:W-:-:S06]  /*0bf0*/  IMAD.WIDE R14, R4, 0x4, R14 ;  /* 0x00000004040e7825 */ /* 0x000fcc00078e020e */
[----:B------:R-:W2:Y:S01]  /*0c00*/  LDG.E R14, desc[UR10][R14.64] ;  /* 0x0000000a0e0e7981 */ /* 0x000ea2000c1e1900 */
[----:B------:R-:W-:-:S06]  /*0c10*/  IMAD.WIDE R12, R4, 0x4, R12 ;  /* 0x00000004040c7825 */ /* 0x000fcc00078e020c */
[----:B------:R-:W3:Y:S01]  /*0c20*/  LDG.E R12, desc[UR10][R12.64] ;  /* 0x0000000a0c0c7981 */ /* 0x000ee2000c1e1900 */
[----:B------:R-:W-:Y:S01]  /*0c30*/  MOV R0, 0x3f800000 ;  /* 0x3f80000000007802 */ /* 0x000fe20000000f00 */
[----:B------:R-:W-:Y:S01]  /*0c40*/  FMUL R6, R6, R7 ;  /* 0x0000000706067220 */ /* 0x000fe20000400000 */
[----:B------:R-:W-:-:S03]  /*0c50*/  UIADD3 UR4, UPT, UPT, UR4, 0x2, URZ ;  /* 0x0000000204047890 */ /* 0x000fc6000fffe0ff */
[----:B------:R-:W-:Y:S01]  /*0c60*/  FFMA R7, R7, 2, R0 ;  /* 0x4000000007077823 */ /* 0x000fe20000000000 */
[----:B--2---:R-:W-:-:S04]  /*0c70*/  FFMA R0, R5, R22, R14 ;  /* 0x0000001605007223 */ /* 0x004fc8000000000e */
[----:B------:R-:W-:-:S04]  /*0c80*/  FFMA R6, R7, R0, -R6 ;  /* 0x0000000007067223 */ /* 0x000fc80000000806 */
[----:B------:R-:W-:-:S04]  /*0c90*/  FMUL R6, R6, R23 ;  /* 0x0000001706067220 */ /* 0x000fc80000400000 */
[----:B---3--:R-:W-:-:S07]  /*0ca0*/  FFMA R21, R6, R12, R21 ;  /* 0x0000000c06157223 */ /* 0x008fce0000000015 */
.L_x_11:
[----:B------:R-:W-:-:S04]  /*0cb0*/  ULOP3.LUT UR5, UR7, 0x1, URZ, 0xc0, !UPT ;  /* 0x0000000107057892 */ /* 0x000fc8000f8ec0ff */
[----:B------:R-:W-:-:S09]  /*0cc0*/  UISETP.NE.U32.AND UP0, UPT, UR5, 0x1, UPT ;  /* 0x000000010500788c */ /* 0x000fd2000bf05070 */
[----:B------:R-:W-:Y:S05]  /*0cd0*/  BRA.U UP0, `(.L_x_0) ;  /* 0x0000000100747547 */ /* 0x000fea000b800000 */
        /* <DEDUP_REMOVED lines=10> */
.L_x_16:
[----:B------:R-:W0:Y:S02]  /*0d80*/  MUFU.RCP R23, R2 ;  /* 0x0000000200177308 */ /* 0x000e240000001000 */
[----:B0-----:R-:W-:-:S04]  /*0d90*/  FFMA R0, R2, R23, -1 ;  /* 0xbf80000002007423 */ /* 0x001fc80000000017 */
[----:B------:R-:W-:-:S04]  /*0da0*/  FADD.FTZ R0, -R0, -RZ ;  /* 0x800000ff00007221 */ /* 0x000fc80000010100 */
[----:B------:R-:W-:-:S07]  /*0db0*/  FFMA R23, R23, R0, R23 ;  /* 0x0000000017177223 */ /* 0x000fce0000000017 */
.L_x_17:
[----:B------:R-:W0:Y:S01]  /*0dc0*/  LDC.64 R8, c[0x0][0x390] ;  /* 0x0000e400ff087b82 */ /* 0x000e220000000a00 */
[----:B------:R-:W-:-:S06]  /*0dd0*/  UIADD3 UR5, UPT, UPT, UR4, -0x1, URZ ;  /* 0xffffffff04057890 */ /* 0x000fcc000fffe0ff */
[----:B------:R-:W-:-:S05]  /*0de0*/  IMAD R4, R4, UR5, RZ ;  /* 0x0000000504047c24 */ /* 0x000fca000f8e02ff */
[----:B------:R-:W-:-:S05]  /*0df0*/  IADD3 R11, PT, PT, R3, R4, RZ ;  /* 0x00000004030b7210 */ /* 0x000fca0007ffe0ff */
[----:B0-----:R-:W-:-:S06]  /*0e00*/  IMAD.WIDE R8, R11, 0x4, R8 ;  /* 0x000000040b087825 */ /* 0x001fcc00078e0208 */
[----:B------:R-:W2:Y:S01]  /*0e10*/  LDG.E R8, desc[UR10][R8.64] ;  /* 0x0000000a08087981 */ /* 0x000ea2000c1e1900 */
[----:B------:R-:W-:-:S06]  /*0e20*/  IMAD.WIDE R18, R4, 0x4, R18 ;  /* 0x0000000404127825 */ /* 0x000fcc00078e0212 */
[----:B------:R-:W3:Y:S01]  /*0e30*/  LDG.E R18, desc[UR10][R18.64] ;  /* 0x0000000a12127981 */ /* 0x000ee2000c1e1900 */
[----:B------:R-:W-:Y:S02]  /*0e40*/  HFMA2 R0, -RZ, RZ, 1.875, 0 ;  /* 0x3f800000ff007431 */ /* 0x000fe400000001ff */
[----:B------:R-:W-:-:S03]  /*0e50*/  FMUL R22, R7, R22 ;  /* 0x0000001607167220 */ /* 0x000fc60000400000 */
[----:B------:R-:W-:Y:S01]  /*0e60*/  FFMA R7, R7, 2, R0 ;  /* 0x4000000007077823 */ /* 0x000fe20000000000 */
[----:B--2--5:R-:W-:-:S04]  /*0e70*/  FFMA R6, R5, R6, R8 ;  /* 0x0000000605067223 */ /* 0x024fc80000000008 */
[----:B------:R-:W-:-:S04]  /*0e80*/  FFMA R6, R7, R6, -R22 ;  /* 0x0000000607067223 */ /* 0x000fc80000000816 */
[----:B------:R-:W-:-:S04]  /*0e90*/  FMUL R6, R6, R23 ;  /* 0x0000001706067220 */ /* 0x000fc80000400000 */
[----:B---3--:R-:W-:-:S07]  /*0ea0*/  FFMA R21, R6, R18, R21 ;  /* 0x0000001206157223 */ /* 0x008fce0000000015 */
.L_x_0:
[----:B-----5:R-:W0:Y:S02]  /*0eb0*/  LDC.64 R4, c[0x0][0x398] ;  /* 0x0000e600ff047b82 */ /* 0x020e240000000a00 */
[----:B0-----:R-:W-:-:S05]  /*0ec0*/  IMAD.WIDE R2, R3, 0x4, R4 ;  /* 0x0000000403027825 */ /* 0x001fca00078e0204 */
[----:B------:R-:W-:Y:S01]  /*0ed0*/  STG.E desc[UR10][R2.64], R21 ;  /* 0x0000001502007986 */ /* 0x000fe2000c10190a */
[----:B------:R-:W-:Y:S05]  /*0ee0*/  EXIT ;  /* 0x000000000000794d */ /* 0x000fea0003800000 */
        .weak           $__internal_0_$__cuda_sm20_rcp_rn_f32_slowpath
        .type           $__internal_0_$__cuda_sm20_rcp_rn_f32_slowpath,@function
        .size           $__internal_0_$__cuda_sm20_rcp_rn_f32_slowpath,(.L_x_43 - $__internal_0_$__cuda_sm20_rcp_rn_f32_slowpath)
$__internal_0_$__cuda_sm20_rcp_rn_f32_slowpath:
[----:B------:R-:W-:-:S04]  /*0ef0*/  SHF.L.U32 R8, R0, 0x1, RZ ;  /* 0x0000000100087819 */ /* 0x000fc800000006ff */
[----:B------:R-:W-:-:S04]  /*0f00*/  SHF.R.U32.HI R8, RZ, 0x18, R8 ;  /* 0x00000018ff087819 */ /* 0x000fc80000011608 */
[----:B------:R-:W-:-:S13]  /*0f10*/  ISETP.NE.U32.AND P0, PT, R8, RZ, PT ;  /* 0x000000ff0800720c */ /* 0x000fda0003f05070 */
[----:B------:R-:W-:Y:S05]  /*0f20*/  @P0 BRA `(.L_x_18) ;  /* 0x00000000002c0947 */ /* 0x000fea0003800000 */
[----:B------:R-:W-:-:S04]  /*0f30*/  SHF.L.U32 R8, R0, 0x1, RZ ;  /* 0x0000000100087819 */ /* 0x000fc800000006ff */
[----:B------:R-:W-:-:S13]  /*0f40*/  ISETP.NE.AND P0, PT, R8, RZ, PT ;  /* 0x000000ff0800720c */ /* 0x000fda0003f05270 */
[----:B------:R2:W3:Y:S01]  /*0f50*/  @!P0 MUFU.RCP R23, R0 ;  /* 0x0000000000178308 */ /* 0x0004e20000001000 */
[----:B------:R-:W-:Y:S05]  /*0f60*/  @!P0 BRA `(.L_x_19) ;  /* 0x0000000000a48947 */ /* 0x000fea0003800000 */
[----:B------:R-:W-:-:S04]  /*0f70*/  FFMA R8, R0, 1.84467440737095516160e+19, RZ ;  /* 0x5f80000000087823 */ /* 0x000fc800000000ff */
[----:B---3--:R-:W2:Y:S02]  /*0f80*/  MUFU.RCP R23, R8 ;  /* 0x0000000800177308 */ /* 0x008ea40000001000 */
[----:B--2---:R-:W-:-:S04]  /*0f90*/  FFMA R0, R8, R23, -1 ;  /* 0xbf80000008007423 */ /* 0x004fc80000000017 */
[----:B------:R-:W-:-:S04]  /*0fa0*/  FADD.FTZ R0, -R0, -RZ ;  /* 0x800000ff00007221 */ /* 0x000fc80000010100 */
[----:B------:R-:W-:-:S04]  /*0fb0*/  FFMA R0, R23, R0, R23 ;  /* 0x0000000017007223 */ /* 0x000fc80000000017 */
[----:B------:R-:W-:Y:S01]  /*0fc0*/  FFMA R23, R0, 1.84467440737095516160e+19, RZ ;  /* 0x5f80000000177823 */ /* 0x000fe200000000ff */
[----:B------:R-:W-:Y:S06]  /*0fd0*/  BRA `(.L_x_19) ;  /* 0x0000000000887947 */ /* 0x000fec0003800000 */
.L_x_18:
[----:B------:R-:W-:-:S04]  /*0fe0*/  IADD3 R10, PT, PT, R8, -0xfd, RZ ;  /* 0xffffff03080a7810 */ /* 0x000fc80007ffe0ff */
[----:B------:R-:W-:-:S13]  /*0ff0*/  ISETP.GT.U32.AND P0, PT, R10, 0x1, PT ;  /* 0x000000010a00780c */ /* 0x000fda0003f04070 */
[----:B------:R-:W-:Y:S05]  /*1000*/  @P0 BRA `(.L_x_20) ;  /* 0x0000000000780947 */ /* 0x000fea0003800000 */
[----:B------:R-:W-:Y:S02]  /*1010*/  LOP3.LUT R26, R0, 0x7fffff, RZ, 0xc0, !PT ;  /* 0x007fffff001a7812 */ /* 0x000fe400078ec0ff */
[----:B------:R-:W-:Y:S02]  /*1020*/  MOV R23, 0x3 ;  /* 0x0000000300177802 */ /* 0x000fe40000000f00 */
[----:B------:R-:W-:Y:S02]  /*1030*/  LOP3.LUT R26, R26, 0x3f800000, RZ, 0xfc, !PT ;  /* 0x3f8000001a1a7812 */ /* 0x000fe400078efcff */
[----:B------:R-:W-:Y:S02]  /*1040*/  SHF.L.U32 R23, R23, R10, RZ ;  /* 0x0000000a17177219 */ /* 0x000fe400000006ff */
[----:B------:R-:W0:Y:S02]  /*1050*/  MUFU.RCP R27, R26 ;  /* 0x0000001a001b7308 */ /* 0x000e240000001000 */
[----:B0-----:R-:W-:-:S04]  /*1060*/  FFMA R24, R26, R27, -1 ;  /* 0xbf8000001a187423 */ /* 0x001fc8000000001b */
[----:B------:R-:W-:-:S04]  /*1070*/  FADD.FTZ R24, -R24, -RZ ;  /* 0x800000ff18187221 */ /* 0x000fc80000010100 */
[CCC-:B------:R-:W-:Y:S01]  /*1080*/  FFMA.RM R20, R27.reuse, R24.reuse, R27.reuse ;  /* 0x000000181b147223 */ /* 0x1c0fe2000000401b */
[----:B------:R-:W-:-:S04]  /*1090*/  FFMA.RP R27, R27, R24, R27 ;  /* 0x000000181b1b7223 */ /* 0x000fc8000000801b */
[C---:B------:R-:W-:Y:S02]  /*10a0*/  LOP3.LUT R24, R20.reuse, 0x7fffff, RZ, 0xc0, !PT ;  /* 0x007fffff14187812 */ /* 0x040fe400078ec0ff */
[----:B------:R-:W-:Y:S02]  /*10b0*/  FSETP.NEU.FTZ.AND P0, PT, R20, R27, PT ;  /* 0x0000001b1400720b */ /* 0x000fe40003f1d000 */
[----:B------:R-:W-:Y:S02]  /*10c0*/  LOP3.LUT R24, R24, 0x800000, RZ, 0xfc, !PT ;  /* 0x0080000018187812 */ /* 0x000fe400078efcff */
[----:B------:R-:W-:Y:S02]  /*10d0*/  SEL R20, RZ, 0xffffffff, !P0 ;  /* 0xffffffffff147807 */ /* 0x000fe40004000000 */
[----:B------:R-:W-:Y:S02]  /*10e0*/  LOP3.LUT R23, R23, R24, RZ, 0xc0, !PT ;  /* 0x0000001817177212 */ /* 0x000fe400078ec0ff */
[----:B------:R-:W-:-:S02]  /*10f0*/  IADD3 R27, PT, PT, -R20, RZ, RZ ;  /* 0x000000ff141b7210 */ /* 0x000fc40007ffe1ff */
[-C--:B------:R-:W-:Y:S02]  /*1100*/  SHF.R.U32.HI R23, RZ, R10.reuse, R23 ;  /* 0x0000000aff177219 */ /* 0x080fe40000011617 */
[----:B------:R-:W-:Y:S02]  /*1110*/  LOP3.LUT P1, RZ, R27, R10, R24, 0xf8, !PT ;  /* 0x0000000a1bff7212 */ /* 0x000fe4000782f818 */
[C---:B------:R-:W-:Y:S02]  /*1120*/  LOP3.LUT P0, RZ, R23.reuse, 0x1, RZ, 0xc0, !PT ;  /* 0x0000000117ff7812 */ /* 0x040fe4000780c0ff */
[----:B------:R-:W-:Y:S02]  /*1130*/  LOP3.LUT P2, RZ, R23, 0x2, RZ, 0xc0, !PT ;  /* 0x0000000217ff7812 */ /* 0x000fe4000784c0ff */
[----:B------:R-:W-:Y:S02]  /*1140*/  IADD3 R23, PT, PT, R8, -0xfc, RZ ;  /* 0xffffff0408177810 */ /* 0x000fe40007ffe0ff */
[----:B------:R-:W-:-:S02]  /*1150*/  PLOP3.LUT P0, PT, P0, P1, P2, 0xe0, 0x0 ;  /* 0x000000000000781c */ /* 0x000fc40000703c20 */
[----:B------:R-:W-:Y:S02]  /*1160*/  LOP3.LUT P1, RZ, R0, 0x7fffff, RZ, 0xc0, !PT ;  /* 0x007fffff00ff7812 */ /* 0x000fe4000782c0ff */
[----:B------:R-:W-:Y:S02]  /*1170*/  SEL R10, RZ, 0x1, !P0 ;  /* 0x00000001ff0a7807 */ /* 0x000fe40004000000 */
[----:B------:R-:W-:Y:S02]  /*1180*/  SHF.R.U32.HI R23, RZ, R23, R24 ;  /* 0x00000017ff177219 */ /* 0x000fe40000011618 */
[----:B------:R-:W-:-:S04]  /*1190*/  IADD3 R10, PT, PT, -R10, RZ, RZ ;  /* 0x000000ff0a0a7210 */ /* 0x000fc80007ffe1ff */
[----:B------:R-:W-:-:S13]  /*11a0*/  ISETP.GE.AND P0, PT, R10, RZ, PT ;  /* 0x000000ff0a00720c */ /* 0x000fda0003f06270 */
[----:B------:R-:W-:-:S04]  /*11b0*/  @!P0 IADD3 R23, PT, PT, R23, 0x1, RZ ;  /* 0x0000000117178810 */ /* 0x000fc80007ffe0ff */
[----:B------:R-:W-:-:S04]  /*11c0*/  @!P1 SHF.L.U32 R23, R23, 0x1, RZ ;  /* 0x0000000117179819 */ /* 0x000fc800000006ff */
[----:B------:R-:W-:Y:S01]  /*11d0*/  LOP3.LUT R23, R23, 0x80000000, R0, 0xf8, !PT ;  /* 0x8000000017177812 */ /* 0x000fe200078ef800 */
[----:B------:R-:W-:Y:S06]  /*11e0*/  BRA `(.L_x_19) ;  /* 0x0000000000047947 */ /* 0x000fec0003800000 */
.L_x_20:
[----:B------:R0:W1:Y:S02]  /*11f0*/  MUFU.RCP R23, R0 ;  /* 0x0000000000177308 */ /* 0x0000640000001000 */
.L_x_19:
[----:B------:R-:W-:Y:S01]  /*1200*/  HFMA2 R27, -RZ, RZ, 0, 0 ;  /* 0x00000000ff1b7431 */ /* 0x000fe200000001ff */
[----:B------:R-:W-:-:S04]  /*1210*/  MOV R26, R2 ;  /* 0x00000002001a7202 */ /* 0x000fc80000000f00 */
[----:B0123--:R-:W-:Y:S05]  /*1220*/  RET.REL.NODEC R26 `(_Z14leg_bwd_kernelPKfS0_S0_Pfiiii) ;  /* 0xffffffec1a747950 */ /* 0x00ffea0003c3ffff */
.L_x_21:
[----:B------:R-:W-:-:S00]  /*1230*/  BRA `(.L_x_21) ;  /* 0xfffffffc00fc7947 */ /* 0x000fc0000383ffff */
[----:B------:R-:W-:-:S00]  /*1240*/  NOP ;  /* 0x0000000000007918 */ /* 0x000fc00000000000 */
        /* <DEDUP_REMOVED lines=11> */
.L_x_43:


//--------------------- .text._Z14leg_fwd_kernelPKfPfiiii --------------------------
	.section	.text._Z14leg_fwd_kernelPKfPfiiii,"ax",@progbits
	.align	128
        .global         _Z14leg_fwd_kernelPKfPfiiii
        .type           _Z14leg_fwd_kernelPKfPfiiii,@function
        .size           _Z14leg_fwd_kernelPKfPfiiii,(.L_x_44 - _Z14leg_fwd_kernelPKfPfiiii)
        .other          _Z14leg_fwd_kernelPKfPfiiii,@"STO_CUDA_ENTRY STV_DEFAULT"
_Z14leg_fwd_kernelPKfPfiiii:
.text._Z14leg_fwd_kernelPKfPfiiii:
[----:B------:R-:W-:Y:S01]  /*0000*/  LDC R1, c[0x0][0x37c] ;  /* 0x0000df00ff017b82 */ /* 0x000fe20000000800 */
[----:B------:R-:W0:Y:S07]  /*0010*/  S2R R0, SR_TID.X ;  /* 0x0000000000007919 */ /* 0x000e2e0000002100 */
[----:B------:R-:W1:Y:S01]  /*0020*/  S2UR UR5, SR_CTAID.X ;  /* 0x00000000000579c3 */ /* 0x000e620000002500 */
[----:B------:R-:W1:Y:S01]  /*0030*/  LDCU UR4, c[0x0][0x360] ;  /* 0x00006c00ff0477ac */ /* 0x000e620008000800 */
[----:B------:R-:W2:Y:S01]  /*0040*/  LDCU UR6, c[0x0][0x39c] ;  /* 0x00007380ff0677ac */ /* 0x000ea20008000800 */
[----:B-1----:R-:W-:-:S06]  /*0050*/  UIMAD UR5, UR5, UR4, URZ ;  /* 0x00000004050572a4 */ /* 0x002fcc000f8e02ff */
[----:B0-----:R-:W-:-:S04]  /*0060*/  IADD3 R8, PT, PT, R0, UR5, RZ ;  /* 0x0000000500087c10 */ /* 0x001fc8000fffe0ff */
[----:B--2---:R-:W-:-:S13]  /*0070*/  ISETP.GE.AND P0, PT, R8, UR6, PT ;  /* 0x0000000608007c0c */ /* 0x004fda000bf06270 */
[----:B------:R-:W-:Y:S05]  /*0080*/  @P0 EXIT ;  /* 0x000000000000094d */ /* 0x000fea0003800000 */
[----:B------:R-:W0:Y:S01]  /*0090*/  LDC.64 R2, c[0x0][0x380] ;  /* 0x0000e000ff027b82 */ /* 0x000e220000000a00 */
[----:B------:R-:W1:Y:S07]  /*00a0*/  LDCU.64 UR8, c[0x0][0x358] ;  /* 0x00006b00ff0877ac */ /* 0x000e6e0008000a00 */
[----:B------:R-:W2:Y:S08]  /*00b0*/  LDC.64 R10, c[0x0][0x390] ;  /* 0x0000e400ff0a7b82 */ /* 0x000eb00000000a00 */
[----:B------:R-:W3:Y:S01]  /*00c0*/  LDC R12, c[0x0][0x398] ;  /* 0x0000e600ff0c7b82 */ /* 0x000ee20000000800 */
[----:B0-----:R-:W-:-:S07]  /*00d0*/  IMAD.WIDE R2, R8, 0x4, R2 ;  /* 0x0000000408027825 */ /* 0x001fce00078e0202 */
[----:B------:R-:W0:Y:S01]  /*00e0*/  LDC.64 R4, c[0x0][0x388] ;  /* 0x0000e200ff047b82 */ /* 0x000e220000000a00 */
[----:B-1----:R-:W4:Y:S01]  /*00f0*/  LDG.E R6, desc[UR8][R2.64] ;  /* 0x0000000802067981 */ /* 0x002f22000c1e1900 */
[----:B--2---:R-:W-:-:S05]  /*0100*/  IMAD R7, R11, R10, RZ ;  /* 0x0000000a0b077224 */ /* 0x004fca00078e02ff */
[----:B------:R-:W-:Y:S02]  /*0110*/  IADD3 R9, PT, PT, R8, R7, RZ ;  /* 0x0000000708097210 */ /* 0x000fe40007ffe0ff */
[----:B---3--:R-:W-:-:S03]  /*0120*/  ISETP.GE.AND P0, PT, R12, 0x2, PT ;  /* 0x000000020c00780c */ /* 0x008fc60003f06270 */
[----:B0-----:R-:W-:-:S05]  /*0130*/  IMAD.WIDE R4, R9, 0x4, R4 ;  /* 0x0000000409047825 */ /* 0x001fca00078e0204 */
[----:B----4-:R0:W-:Y:S05]  /*0140*/  STG.E desc[UR8][R4.64], R6 ;  /* 0x0000000604007986 */ /* 0x0101ea000c101908 */
[----:B------:R-:W-:Y:S05]  /*0150*/  @!P0 EXIT ;  /* 0x000000000000894d */ /* 0x000fea0003800000 */
[C---:B------:R-:W-:Y:S01]  /*0160*/  IADD3 R2, PT, PT, R12.reuse, -0x2, RZ ;  /* 0xfffffffe0c027810 */ /* 0x040fe20007ffe0ff */
[----:B------:R-:W-:Y:S01]  /*0170*/  UMOV UR4, 0x2 ;  /* 0x0000000200047882 */ /* 0x000fe20000000000 */
[----:B0-----:R-:W-:Y:S01]  /*0180*/  IADD3 R5, PT, PT, R12, -0x1, RZ ;  /* 0xffffffff0c057810 */ /* 0x001fe20007ffe0ff */
[----:B------:R-:W-:Y:S01]  /*0190*/  HFMA2 R25, -RZ, RZ, 1.875, 0 ;  /* 0x3f800000ff197431 */ /* 0x000fe200000001ff */
[----:B------:R-:W-:Y:S02]  /*01a0*/  ISETP.GE.U32.AND P0, PT, R2, 0x3, PT ;  /* 0x000000030200780c */ /* 0x000fe40003f06070 */
[----:B------:R-:W-:Y:S02]  /*01b0*/  MOV R21, R6 ;  /* 0x0000000600157202 */ /* 0x000fe40000000f00 */
[----:B------:R-:W-:-:S09]  /*01c0*/  LOP3.LUT R4, R5, 0x3, RZ, 0xc0, !PT ;  /* 0x0000000305047812 */ /* 0x000fd200078ec0ff */
[----:B------:R-:W-:Y:S05]  /*01d0*/  @!P0 BRA `(.L_x_22) ;  /* 0x0000000400b48947 */ /* 0x000fea0003800000 */
[----:B------:R-:W0:Y:S01]  /*01e0*/  LDC.64 R14, c[0x0][0x388] ;  /* 0x0000e200ff0e7b82 */ /* 0x000e220000000a00 */
[----:B------:R-:W-:Y:S01]  /*01f0*/  LEA R2, R7, R0, 0x1 ;  /* 0x0000000007027211 */ /* 0x000fe200078e08ff */
[----:B------:R-:W-:Y:S01]  /*0200*/  IMAD.MOV.U32 R25, RZ, RZ, 0x3f800000 ;  /* 0x3f800000ff197424 */ /* 0x000fe200078e00ff */
[----:B------:R-:W-:Y:S01]  /*0210*/  LOP3.LUT R3, R5, 0xfffffffc, RZ, 0xc0, !PT ;  /* 0xfffffffc05037812 */ /* 0x000fe200078ec0ff */
[----:B------:R-:W-:Y:S01]  /*0220*/  UMOV UR4, URZ ;  /* 0x000000ff00047c82 */ /* 0x000fe20008000000 */
[----:B------:R-:W-:Y:S02]  /*0230*/  MOV R21, R6 ;  /* 0x0000000600157202 */ /* 0x000fe40000000f00 */
[----:B------:R-:W-:-:S07]  /*0240*/  IADD3 R2, PT, PT, R2, UR5, RZ ;  /* 0x0000000502027c10 */ /* 0x000fce000fffe0ff */
.L_x_31:
[----:B------:R-:W-:-:S06]  /*0250*/  UIADD3 UR6, UPT, UPT, UR4, 0x2, URZ ;  /* 0x0000000204067890 */ /* 0x000fcc000fffe0ff */
[----:B-1----:R-:W-:Y:S01]  /*0260*/  I2FP.F32.U32 R17, UR6 ;  /* 0x0000000600117c45 */ /* 0x002fe20008201000 */
        /* <DEDUP_REMOVED lines=8> */
[----:B0-----:R-:W-:Y:S05]  /*02f0*/  CALL.REL.NOINC `($__internal_1_$__cuda_sm20_rcp_rn_f32_slowpath) ;  /* 0x0000000800b87944 */ /* 0x001fea0003c00000 */
[----:B------:R-:W-:Y:S05]  /*0300*/  BRA `(.L_x_24) ;  /* 0x0000000000107947 */ /* 0x000fea0003800000 */
.L_x_23:
[----:B------:R-:W1:Y:S02]  /*0310*/  MUFU.RCP R19, R10 ;  /* 0x0000000a00137308 */ /* 0x000e640000001000 */
[----:B-1----:R-:W-:-:S04]  /*0320*/  FFMA R0, R10, R19, -1 ;  /* 0xbf8000000a007423 */ /* 0x002fc80000000013 */
[----:B------:R-:W-:-:S04]  /*0330*/  FADD.FTZ R0, -R0, -RZ ;  /* 0x800000ff00007221 */ /* 0x000fc80000010100 */
[----:B------:R-:W-:-:S07]  /*0340*/  FFMA R19, R19, R0, R19 ;  /* 0x0000000013137223 */ /* 0x000fce0000000013 */
.L_x_24:
[----:B------:R-:W-:Y:S02]  /*0350*/  HFMA2 R10, -RZ, RZ, 1.875, 0 ;  /* 0x3f800000ff0a7431 */ /* 0x000fe400000001ff */
[----:B------:R-:W-:Y:S01]  /*0360*/  FMUL R0, R6, R17 ;  /* 0x0000001106007220 */ /* 0x000fe20000400000 */
[----:B------:R-:W-:-:S03]  /*0370*/  UIADD3 UR7, UPT, UPT, UR4, 0x3, URZ ;  /* 0x0000000304077890 */ /* 0x000fc6000fffe0ff */
[----:B------:R-:W-:Y:S01]  /*0380*/  FMUL R25, R0, R25 ;  /* 0x0000001900197220 */ /* 0x000fe20000400000 */
[----:B------:R-:W-:-:S04]  /*0390*/  FFMA R17, R17, 2, R10 ;  /* 0x4000000011117823 */ /* 0x000fc8000000000a */
[----:B------:R-:W-:Y:S01]  /*03a0*/  FMUL R0, R6, R17 ;  /* 0x0000001106007220 */ /* 0x000fe20000400000 */
[----:B0-----:R-:W-:-:S04]  /*03b0*/  IMAD.WIDE R16, R2, 0x4, R14 ;  /* 0x0000000402107825 */ /* 0x001fc800078e020e */
[----:B------:R-:W-:Y:S01]  /*03c0*/  FFMA R0, R0, R21, -R25 ;  /* 0x0000001500007223 */ /* 0x000fe20000000819 */
[----:B------:R-:W-:-:S03]  /*03d0*/  I2FP.F32.U32 R25, UR7 ;  /* 0x0000000700197c45 */ /* 0x000fc60008201000 */
[----:B------:R-:W-:Y:S02]  /*03e0*/  FMUL R23, R0, R19 ;  /* 0x0000001300177220 */ /* 0x000fe40000400000 */
[----:B------:R-:W-:-:S03]  /*03f0*/  FADD R10, R25, 1 ;  /* 0x3f800000190a7421 */ /* 0x000fc60000000000 */
[----:B------:R0:W-:Y:S02]  /*0400*/  STG.E desc[UR8][R16.64], R23 ;  /* 0x0000001710007986 */ /* 0x0001e4000c101908 */
[----:B------:R-:W-:-:S04]  /*0410*/  IADD3 R0, PT, PT, R10, 0x1800000, RZ ;  /* 0x018000000a007810 */ /* 0x000fc80007ffe0ff */
[----:B------:R-:W-:-:S04]  /*0420*/  LOP3.LUT R0, R0, 0x7f800000, RZ, 0xc0, !PT ;  /* 0x7f80000000007812 */ /* 0x000fc800078ec0ff */
[----:B------:R-:W-:-:S13]  /*0430*/  ISETP.GT.U32.AND P0, PT, R0, 0x1ffffff, PT ;  /* 0x01ffffff0000780c */ /* 0x000fda0003f04070 */
[----:B0-----:R-:W-:Y:S05]  /*0440*/  @P0 BRA `(.L_x_25) ;  /* 0x0000000000100947 */ /* 0x001fea0003800000 */
[----:B------:R-:W-:Y:S01]  /*0450*/  IMAD.MOV.U32 R0, RZ, RZ, R10 ;  /* 0x000000ffff007224 */ /* 0x000fe200078e000a */
[----:B------:R-:W-:-:S07]  /*0460*/  MOV R10, 0x480 ;  /* 0x00000480000a7802 */ /* 0x000fce0000000f00 */
[----:B------:R-:W-:Y:S05]  /*0470*/  CALL.REL.NOINC `($__internal_1_$__cuda_sm20_rcp_rn_f32_slowpath) ;  /* 0x0000000800587944 */ /* 0x000fea0003c00000 */
[----:B------:R-:W-:Y:S05]  /*0480*/  BRA `(.L_x_26) ;  /* 0x0000000000107947 */ /* 0x000fea0003800000 */
.L_x_25:
[----:B------:R-:W0:Y:S02]  /*0490*/  MUFU.RCP R19, R10 ;  /* 0x0000000a00137308 */ /* 0x000e240000001000 */
[----:B0-----:R-:W-:-:S04]  /*04a0*/  FFMA R0, R10, R19, -1 ;  /* 0xbf8000000a007423 */ /* 0x001fc80000000013 */
[----:B------:R-:W-:-:S04]  /*04b0*/  FADD.FTZ R0, -R0, -RZ ;  /* 0x800000ff00007221 */ /* 0x000fc80000010100 */
[----:B------:R-:W-:-:S07]  /*04c0*/  FFMA R19, R19, R0, R19 ;  /* 0x0000000013137223 */ /* 0x000fce0000000013 */
.L_x_26:
[----:B------:R-:W-:Y:S01]  /*04d0*/  MOV R10, 0x3f800000 ;  /* 0x3f800000000a7802 */ /* 0x000fe20000000f00 */
[----:B------:R-:W-:Y:S01]  /*04e0*/  FMUL R0, R6, R25 ;  /* 0x0000001906007220 */ /* 0x000fe20000400000 */
[----:B------:R-:W-:Y:S01]  /*04f0*/  UIADD3 UR7, UPT, UPT, UR4, 0x4, URZ ;  /* 0x0000000404077890 */ /* 0x000fe2000fffe0ff */
[----:B------:R-:W-:-:S04]  /*0500*/  IMAD.WIDE R16, R7, 0x4, R16 ;  /* 0x0000000407107825 */ /* 0x000fc800078e0210 */
[----:B------:R-:W-:Y:S01]  /*0510*/  FFMA R25, R25, 2, R10 ;  /* 0x4000000019197823 */ /* 0x000fe2000000000a */
[----:B------:R-:W-:-:S03]  /*0520*/  FMUL R10, R0, R21 ;  /* 0x00000015000a7220 */ /* 0x000fc60000400000 */
[----:B------:R-:W-:Y:S01]  /*0530*/  FMUL R0, R6, R25 ;  /* 0x0000001906007220 */ /* 0x000fe20000400000 */
[----:B------:R-:W-:-:S03]  /*0540*/  I2FP.F32.U32 R25, UR7 ;  /* 0x0000000700197c45 */ /* 0x000fc60008201000 */
[----:B------:R-:W-:Y:S02]  /*0550*/  FFMA R0, R23, R0, -R10 ;  /* 0x0000000017007223 */ /* 0x000fe4000000080a */
[----:B------:R-:W-:Y:S02]  /*0560*/  FADD R10, R25, 1 ;  /* 0x3f800000190a7421 */ /* 0x000fe40000000000 */
[----:B------:R-:W-:-:S03]  /*0570*/  FMUL R21, R0, R19 ;  /* 0x0000001300157220 */ /* 0x000fc60000400000 */
[----:B------:R-:W-:Y:S02]  /*0580*/  IADD3 R0, PT, PT, R10, 0x1800000, RZ ;  /* 0x018000000a007810 */ /* 0x000fe40007ffe0ff */
[----:B------:R0:W-:Y:S02]  /*0590*/  STG.E desc[UR8][R16.64], R21 ;  /* 0x0000001510007986 */ /* 0x0001e4000c101908 */
[----:B------:R-:W-:-:S04]  /*05a0*/  LOP3.LUT R0, R0, 0x7f800000, RZ, 0xc0, !PT ;  /* 0x7f80000000007812 */ /* 0x000fc800078ec0ff */
[----:B------:R-:W-:-:S13]  /*05b0*/  ISETP.GT.U32.AND P0, PT, R0, 0x1ffffff, PT ;  /* 0x01ffffff0000780c */ /* 0x000fda0003f04070 */
[----:B0-----:R-:W-:Y:S05]  /*05c0*/  @P0 BRA `(.L_x_27) ;  /* 0x0000000000100947 */ /* 0x001fea0003800000 */
[----:B------:R-:W-:Y:S02]  /*05d0*/  MOV R0, R10 ;  /* 0x0000000a00007202 */ /* 0x000fe40000000f00 */
[----:B------:R-:W-:-:S07]  /*05e0*/  MOV R10, 0x600 ;  /* 0x00000600000a7802 */ /* 0x000fce0000000f00 */
[----:B------:R-:W-:Y:S05]  /*05f0*/  CALL.REL.NOINC `($__internal_1_$__cuda_sm20_rcp_rn_f32_slowpath) ;  /* 0x0000000400f87944 */ /* 0x000fea0003c00000 */
[----:B------:R-:W-:Y:S05]  /*0600*/  BRA `(.L_x_28) ;  /* 0x0000000000107947 */ /* 0x000fea0003800000 */
.L_x_27:
[----:B------:R-:W0:Y:S02]  /*0610*/  MUFU.RCP R19, R10 ;  /* 0x0000000a00137308 */ /* 0x000e240000001000 */
[----:B0-----:R-:W-:-:S04]  /*0620*/  FFMA R0, R10, R19, -1 ;  /* 0xbf8000000a007423 */ /* 0x001fc80000000013 */
[----:B------:R-:W-:-:S04]  /*0630*/  FADD.FTZ R0, -R0, -RZ ;  /* 0x800000ff00007221 */ /* 0x000fc80000010100 */
[----:B------:R-:W-:-:S07]  /*0640*/  FFMA R19, R19, R0, R19 ;  /* 0x0000000013137223 */ /* 0x000fce0000000013 */
.L_x_28:
[----:B------:R-:W-:Y:S01]  /*0650*/  HFMA2 R10, -RZ, RZ, 1.875, 0 ;  /* 0x3f800000ff0a7431 */ /* 0x000fe200000001ff */
[----:B------:R-:W-:Y:S01]  /*0660*/  UIADD3 UR4, UPT, UPT, UR4, 0x5, URZ ;  /* 0x0000000504047890 */ /* 0x000fe2000fffe0ff */
[----:B------:R-:W-:Y:S01]  /*0670*/  FMUL R0, R6, R25 ;  /* 0x0000001906007220 */ /* 0x000fe20000400000 */
[----:B------:R-:W-:-:S04]  /*0680*/  IMAD.WIDE R16, R7, 0x4, R16 ;  /* 0x0000000407107825 */ /* 0x000fc800078e0210 */
[----:B------:R-:W-:Y:S01]  /*0690*/  FFMA R25, R25, 2, R10 ;  /* 0x4000000019197823 */ /* 0x000fe2000000000a */
[----:B------:R-:W-:Y:S01]  /*06a0*/  FMUL R10, R23, R0 ;  /* 0x00000000170a7220 */ /* 0x000fe20000400000 */
[----:B------:R-:W-:Y:S02]  /*06b0*/  I2FP.F32.U32 R23, UR4 ;  /* 0x0000000400177c45 */ /* 0x000fe40008201000 */
[----:B------:R-:W-:-:S04]  /*06c0*/  FMUL R0, R6, R25 ;  /* 0x0000001906007220 */ /* 0x000fc80000400000 */
[----:B------:R-:W-:Y:S01]  /*06d0*/  FFMA R0, R21, R0, -R10 ;  /* 0x0000000015007223 */ /* 0x000fe2000000080a */
[----:B------:R-:W-:-:S03]  /*06e0*/  FADD R10, R23, 1 ;  /* 0x3f800000170a7421 */ /* 0x000fc60000000000 */
[----:B------:R-:W-:Y:S02]  /*06f0*/  FMUL R25, R0, R19 ;  /* 0x0000001300197220 */ /* 0x000fe40000400000 */
[----:B------:R-:W-:-:S03]  /*0700*/  IADD3 R0, PT, PT, R10, 0x1800000, RZ ;  /* 0x018000000a007810 */ /* 0x000fc60007ffe0ff */
[----:B------:R0:W-:Y:S01]  /*0710*/  STG.E desc[UR8][R16.64], R25 ;  /* 0x0000001910007986 */ /* 0x0001e2000c101908 */
[----:B------:R-:W-:-:S04]  /*0720*/  LOP3.LUT R0, R0, 0x7f800000, RZ, 0xc0, !PT ;  /* 0x7f80000000007812 */ /* 0x000fc800078ec0ff */
[----:B------:R-:W-:-:S13]  /*0730*/  ISETP.GT.U32.AND P0, PT, R0, 0x1ffffff, PT ;  /* 0x01ffffff0000780c */ /* 0x000fda0003f04070 */
[----:B0-----:R-:W-:Y:S05]  /*0740*/  @P0 BRA `(.L_x_29) ;  /* 0x0000000000100947 */ /* 0x001fea0003800000 */
[----:B------:R-:W-:Y:S02]  /*0750*/  MOV R0, R10 ;  /* 0x0000000a00007202 */ /* 0x000fe40000000f00 */
[----:B------:R-:W-:-:S07]  /*0760*/  MOV R10, 0x780 ;  /* 0x00000780000a7802 */ /* 0x000fce0000000f00 */
[----:B------:R-:W-:Y:S05]  /*0770*/  CALL.REL.NOINC `($__internal_1_$__cuda_sm20_rcp_rn_f32_slowpath) ;  /* 0x0000000400987944 */ /* 0x000fea0003c00000 */
[----:B------:R-:W-:Y:S05]  /*0780*/  BRA `(.L_x_30) ;  /* 0x0000000000107947 */ /* 0x000fea0003800000 */
.L_x_29:
[----:B------:R-:W0:Y:S02]  /*0790*/  MUFU.RCP R19, R10 ;  /* 0x0000000a00137308 */ /* 0x000e240000001000 */
[----:B0-----:R-:W-:-:S04]  /*07a0*/  FFMA R0, R10, R19, -1 ;  /* 0xbf8000000a007423 */ /* 0x001fc80000000013 */
[----:B------:R-:W-:-:S04]  /*07b0*/  FADD.FTZ R0, -R0, -RZ ;  /* 0x800000ff00007221 */ /* 0x000fc80000010100 */
[----:B------:R-:W-:-:S07]  /*07c0*/  FFMA R19, R19, R0, R19 ;  /* 0x0000000013137223 */ /* 0x000fce0000000013 */
.L_x_30:
[----:B------:R-:W-:Y:S02]  /*07d0*/  IMAD.MOV.U32 R10, RZ, RZ, 0x3f800000 ;  /* 0x3f800000ff0a7424 */ /* 0x000fe400078e00ff */
[----:B------:R-:W-:Y:S01]  /*07e0*/  FMUL R0, R6, R23 ;  /* 0x0000001706007220 */ /* 0x000fe20000400000 */
[----:B------:R-:W-:Y:S01]  /*07f0*/  IMAD.WIDE R16, R7, 0x4, R16 ;  /* 0x0000000407107825 */ /* 0x000fe200078e0210 */
[----:B------:R-:W-:-:S03]  /*0800*/  ISETP.NE.AND P0, PT, R3, UR7, PT ;  /* 0x0000000703007c0c */ /* 0x000fc6000bf05270 */
[----:B------:R-:W-:Y:S01]  /*0810*/  FFMA R23, R23, 2, R10 ;  /* 0x4000000017177823 */ /* 0x000fe2000000000a */
[----:B------:R-:W-:Y:S01]  /*0820*/  FMUL R10, R21, R0 ;  /* 0x00000000150a7220 */ /* 0x000fe20000400000 */
[----:B------:R-:W-:Y:S01]  /*0830*/  UMOV UR4, UR7 ;  /* 0x0000000700047c82 */ /* 0x000fe20008000000 */
[----:B------:R-:W-:Y:S01]  /*0840*/  LEA R2, R7, R2, 0x2 ;  /* 0x0000000207027211 */ /* 0x000fe200078e10ff */
[----:B------:R-:W-:-:S04]  /*0850*/  FMUL R0, R6, R23 ;  /* 0x0000001706007220 */ /* 0x000fc80000400000 */
[----:B------:R-:W-:-:S04]  /*0860*/  FFMA R0, R25, R0, -R10 ;  /* 0x0000000019007223 */ /* 0x000fc8000000080a */
[----:B------:R-:W-:-:S05]  /*0870*/  FMUL R21, R0, R19 ;  /* 0x0000001300157220 */ /* 0x000fca0000400000 */
[----:B------:R1:W-:Y:S01]  /*0880*/  STG.E desc[UR8][R16.64], R21 ;  /* 0x0000001510007986 */ /* 0x0003e2000c101908 */
[----:B------:R-:W-:Y:S05]  /*0890*/  @P0 BRA `(.L_x_31) ;  /* 0xfffffff8006c0947 */ /* 0x000fea000383ffff */
[----:B------:R-:W-:-:S12]  /*08a0*/  UIADD3 UR4, UPT, UPT, UR6, 0x6, URZ ;  /* 0x0000000606047890 */ /* 0x000fd8000fffe0ff */
.L_x_22:
[----:B------:R-:W-:-:S13]  /*08b0*/  ISETP.NE.AND P0, PT, R4, RZ, PT ;  /* 0x000000ff0400720c */ /* 0x000fda0003f05270 */
[----:B------:R-:W-:Y:S05]  /*08c0*/  @!P0 EXIT ;  /* 0x000000000000894d */ /* 0x000fea0003800000 */
[----:B------:R-:W-:-:S13]  /*08d0*/  ISETP.NE.AND P0, PT, R4, 0x1, PT ;  /* 0x000000010400780c */ /* 0x000fda0003f05270 */
[----:B------:R-:W-:Y:S05]  /*08e0*/  @!P0 BRA `(.L_x_32) ;  /* 0x0000000000c88947 */ /* 0x000fea0003800000 */
        /* <DEDUP_REMOVED lines=8> */
[----:B-1----:R-:W-:Y:S05]  /*0970*/  CALL.REL.NOINC `($__internal_1_$__cuda_sm20_rcp_rn_f32_slowpath) ;  /* 0x0000000400187944 */ /* 0x002fea0003c00000 */
[----:B------:R-:W-:Y:S05]  /*0980*/  BRA `(.L_x_34) ;  /* 0x0000000000107947 */ /* 0x000fea0003800000 */
.L_x_33:
[----:B------:R-:W0:Y:S02]  /*0990*/  MUFU.RCP R19, R2 ;  /* 0x0000000200137308 */ /* 0x000e240000001000 */
[----:B0-----:R-:W-:-:S04]  /*09a0*/  FFMA R0, R2, R19, -1 ;  /* 0xbf80000002007423 */ /* 0x001fc80000000013 */
[----:B------:R-:W-:-:S04]  /*09b0*/  FADD.FTZ R0, -R0, -RZ ;  /* 0x800000ff00007221 */ /* 0x000fc80000010100 */
[----:B------:R-:W-:-:S07]  /*09c0*/  FFMA R19, R19, R0, R19 ;  /* 0x0000000013137223 */ /* 0x000fce0000000013 */
.L_x_34:
[----:B------:R-:W0:Y:S01]  /*09d0*/  LDC.64 R14, c[0x0][0x388] ;  /* 0x0000e200ff0e7b82 */ /* 0x000e220000000a00 */
[----:B------:R-:W-:Y:S02]  /*09e0*/  HFMA2 R2, -RZ, RZ, 1.875, 0 ;  /* 0x3f800000ff027431 */ /* 0x000fe400000001ff */
[----:B------:R-:W-:Y:S01]  /*09f0*/  FMUL R0, R6, R3 ;  /* 0x0000000306007220 */ /* 0x000fe20000400000 */
[----:B------:R-:W-:Y:S02]  /*0a00*/  UIADD3 UR5, UPT, UPT, UR4, 0x1, URZ ;  /* 0x0000000104057890 */ /* 0x000fe4000fffe0ff */
[----:B------:R-:W-:Y:S02]  /*0a10*/  IMAD R9, R7, UR4, R8 ;  /* 0x0000000407097c24 */ /* 0x000fe4000f8e0208 */
[----:B------:R-:W-:Y:S01]  /*0a20*/  FFMA R3, R3, 2, R2 ;  /* 0x4000000003037823 */ /* 0x000fe20000000002 */
[----:B------:R-:W-:-:S03]  /*0a30*/  FMUL R2, R25, R0 ;  /* 0x0000000019027220 */ /* 0x000fc60000400000 */
[----:B------:R-:W-:Y:S01]  /*0a40*/  FMUL R0, R6, R3 ;  /* 0x0000000306007220 */ /* 0x000fe20000400000 */
[----:B------:R-:W-:-:S03]  /*0a50*/  I2FP.F32.U32 R3, UR5 ;  /* 0x0000000500037c45 */ /* 0x000fc60008201000 */
[----:B------:R-:W-:Y:S02]  /*0a60*/  FFMA R0, R21, R0, -R2 ;  /* 0x0000000015007223 */ /* 0x000fe40000000802 */
[----:B------:R-:W-:Y:S02]  /*0a70*/  FADD R2, R3, 1 ;  /* 0x3f80000003027421 */ /* 0x000fe40000000000 */
[----:B------:R-:W-:Y:S01]  /*0a80*/  FMUL R25, R0, R19 ;  /* 0x0000001300197220 */ /* 0x000fe20000400000 */
[----:B0-----:R-:W-:Y:S02]  /*0a90*/  IMAD.WIDE R14, R9, 0x4, R14 ;  /* 0x00000004090e7825 */ /* 0x001fe400078e020e */
[----:B------:R-:W-:-:S03]  /*0aa0*/  IADD3 R0, PT, PT, R2, 0x1800000, RZ ;  /* 0x0180000002007810 */ /* 0x000fc60007ffe0ff */
[----:B------:R0:W-:Y:S01]  /*0ab0*/  STG.E desc[UR8][R14.64], R25 ;  /* 0x000000190e007986 */ /* 0x0001e2000c101908 */
[----:B------:R-:W-:-:S04]  /*0ac0*/  LOP3.LUT R0, R0, 0x7f800000, RZ, 0xc0, !PT ;  /* 0x7f80000000007812 */ /* 0x000fc800078ec0ff */
[----:B------:R-:W-:-:S13]  /*0ad0*/  ISETP.GT.U32.AND P0, PT, R0, 0x1ffffff, PT ;  /* 0x01ffffff0000780c */ /* 0x000fda0003f04070 */
[----:B0-----:R-:W-:Y:S05]  /*0ae0*/  @P0 BRA `(.L_x_35) ;  /* 0x0000000000100947 */ /* 0x001fea0003800000 */
[----:B------:R-:W-:Y:S02]  /*0af0*/  MOV R0, R2 ;  /* 0x0000000200007202 */ /* 0x000fe40000000f00 */
[----:B------:R-:W-:-:S07]  /*0b00*/  MOV R10, 0xb20 ;  /* 0x00000b20000a7802 */ /* 0x000fce0000000f00 */
[----:B-1----:R-:W-:Y:S05]  /*0b10*/  CALL.REL.NOINC `($__internal_1_$__cuda_sm20_rcp_rn_f32_slowpath) ;  /* 0x0000000000b07944 */ /* 0x002fea0003c00000 */
[----:B------:R-:W-:Y:S05]  /*0b20*/  BRA `(.L_x_36) ;  /* 0x0000000000107947 */ /* 0x000fea0003800000 */
.L_x_35:
[----:B------:R-:W0:Y:S02]  /*0b30*/  MUFU.RCP R19, R2 ;  /* 0x0000000200137308 */ /* 0x000e240000001000 */
[----:B0-----:R-:W-:-:S04]  /*0b40*/  FFMA R0, R2, R19, -1 ;  /* 0xbf80000002007423 */ /* 0x001fc80000000013 */
[----:B------:R-:W-:-:S04]  /*0b50*/  FADD.FTZ R0, -R0, -RZ ;  /* 0x800000ff00007221 */ /* 0x000fc80000010100 */
[----:B------:R-:W-:-:S07]  /*0b60*/  FFMA R19, R19, R0, R19 ;  /* 0x0000000013137223 */ /* 0x000fce0000000013 */
.L_x_36:
[----:B------:R-:W-:Y:S02]  /*0b70*/  IMAD.MOV.U32 R2, RZ, RZ, 0x3f800000 ;  /* 0x3f800000ff027424 */ /* 0x000fe400078e00ff */
[----:B------:R-:W-:Y:S01]  /*0b80*/  FMUL R0, R6, R3 ;  /* 0x0000000306007220 */ /* 0x000fe20000400000 */
[----:B------:R-:W-:Y:S01]  /*0b90*/  IMAD.WIDE R14, R7, 0x4, R14 ;  /* 0x00000004070e7825 */ /* 0x000fe200078e020e */
[----:B------:R-:W-:-:S03]  /*0ba0*/  UIADD3 UR4, UPT, UPT, UR4, 0x2, URZ ;  /* 0x0000000204047890 */ /* 0x000fc6000fffe0ff */
[----:B------:R-:W-:Y:S01]  /*0bb0*/  FFMA R3, R3, 2, R2 ;  /* 0x4000000003037823 */ /* 0x000fe20000000002 */
[----:B------:R-:W-:-:S03]  /*0bc0*/  FMUL R2, R21, R0 ;  /* 0x0000000015027220 */ /* 0x000fc60000400000 */
[----:B------:R-:W-:-:S04]  /*0bd0*/  FMUL R0, R6, R3 ;  /* 0x0000000306007220 */ /* 0x000fc80000400000 */
[----:B------:R-:W-:-:S04]  /*0be0*/  FFMA R0, R25, R0, -R2 ;  /* 0x0000000019007223 */ /* 0x000fc80000000802 */
[----:B-1----:R-:W-:-:S05]  /*0bf0*/  FMUL R21, R0, R19 ;  /* 0x0000001300157220 */ /* 0x002fca0000400000 */
[----:B------:R0:W-:Y:S02]  /*0c00*/  STG.E desc[UR8][R14.64], R21 ;  /* 0x000000150e007986 */ /* 0x0001e4000c101908 */
.L_x_32:
[----:B------:R-:W-:-:S04]  /*0c10*/  LOP3.LUT R5, R5, 0x1, RZ, 0xc0, !PT ;  /* 0x0000000105057812 */ /* 0x000fc800078ec0ff */
[----:B------:R-:W-:-:S13]  /*0c20*/  ISETP.NE.U32.AND P0, PT, R5, 0x1, PT ;  /* 0x000000010500780c */ /* 0x000fda0003f05070 */
[----:B------:R-:W-:Y:S05]  /*0c30*/  @P0 EXIT ;  /* 0x000000000000094d */ /* 0x000fea0003800000 */
        /* <DEDUP_REMOVED lines=8> */
[----:B01----:R-:W-:Y:S05]  /*0cc0*/  CALL.REL.NOINC `($__internal_1_$__cuda_sm20_rcp_rn_f32_slowpath) ;  /* 0x0000000000447944 */ /* 0x003fea0003c00000 */
[----:B------:R-:W-:Y:S05]  /*0cd0*/  BRA `(.L_x_38) ;  /* 0x0000000000107947 */ /* 0x000fea0003800000 */
.L_x_37:
[----:B------:R-:W2:Y:S02]  /*0ce0*/  MUFU.RCP R19, R2 ;  /* 0x0000000200137308 */ /* 0x000ea40000001000 */
[----:B--2---:R-:W-:-:S04]  /*0cf0*/  FFMA R0, R2, R19, -1 ;  /* 0xbf80000002007423 */ /* 0x004fc80000000013 */
[----:B------:R-:W-:-:S04]  /*0d00*/  FADD.FTZ R0, -R0, -RZ ;  /* 0x800000ff00007221 */ /* 0x000fc80000010100 */
[----:B------:R-:W-:-:S07]  /*0d10*/  FFMA R19, R19, R0, R19 ;  /* 0x0000000013137223 */ /* 0x000fce0000000013 */
.L_x_38:
[----:B------:R-:W2:Y:S01]  /*0d20*/  LDC.64 R4, c[0x0][0x388] ;  /* 0x0000e200ff047b82 */ /* 0x000ea20000000a00 */
[----:B------:R-:W-:Y:S02]  /*0d30*/  HFMA2 R2, -RZ, RZ, 1.875, 0 ;  /* 0x3f800000ff027431 */ /* 0x000fe400000001ff */
[----:B------:R-:W-:Y:S01]  /*0d40*/  FMUL R0, R6, R3 ;  /* 0x0000000306007220 */ /* 0x000fe20000400000 */
[----:B------:R-:W-:-:S03]  /*0d50*/  IMAD R7, R7, UR4, R8 ;  /* 0x0000000407077c24 */ /* 0x000fc6000f8e0208 */
[----:B------:R-:W-:Y:S01]  /*0d60*/  FMUL R25, R0, R25 ;  /* 0x0000001900197220 */ /* 0x000fe20000400000 */
[----:B------:R-:W-:-:S04]  /*0d70*/  FFMA R3, R3, 2, R2 ;  /* 0x4000000003037823 */ /* 0x000fc80000000002 */
[----:B------:R-:W-:-:S04]  /*0d80*/  FMUL R0, R6, R3 ;  /* 0x0000000306007220 */ /* 0x000fc80000400000 */
[----:B------:R-:W-:-:S04]  /*0d90*/  FFMA R0, R0, R21, -R25 ;  /* 0x0000001500007223 */ /* 0x000fc80000000819 */
[----:B------:R-:W-:Y:S01]  /*0da0*/  FMUL R19, R0, R19 ;  /* 0x0000001300137220 */ /* 0x000fe20000400000 */
[----:B--2---:R-:W-:-:S05]  /*0db0*/  IMAD.WIDE R4, R7, 0x4, R4 ;  /* 0x0000000407047825 */ /* 0x004fca00078e0204 */
[----:B------:R-:W-:Y:S01]  /*0dc0*/  STG.E desc[UR8][R4.64], R19 ;  /* 0x0000001304007986 */ /* 0x000fe2000c101908 */
[----:B------:R-:W-:Y:S05]  /*0dd0*/  EXIT ;  /* 0x000000000000794d */ /* 0x000fea0003800000 */
        .weak           $__internal_1_$__cuda_sm20_rcp_rn_f32_slowpath
        .type           $__internal_1_$__cuda_sm20_rcp_rn_f32_slowpath,@function
        .size           $__internal_1_$__cuda_sm20_rcp_rn_f32_slowpath,(.L_x_44 - $__internal_1_$__cuda_sm20_rcp_rn_f32_slowpath)
$__internal_1_$__cuda_sm20_rcp_rn_f32_slowpath:
        /* <DEDUP_REMOVED lines=9> */
[----:B------:R-:W2:Y:S02]  /*0e70*/  MUFU.RCP R9, R12 ;  /* 0x0000000c00097308 */ /* 0x000ea40000001000 */
[----:B--2---:R-:W-:-:S04]  /*0e80*/  FFMA R0, R12, R9, -1 ;  /* 0xbf8000000c007423 */ /* 0x004fc80000000009 */
[----:B------:R-:W-:-:S04]  /*0e90*/  FADD.FTZ R0, -R0, -RZ ;  /* 0x800000ff00007221 */ /* 0x000fc80000010100 */
[----:B------:R-:W-:-:S04]  /*0ea0*/  FFMA R0, R9, R0, R9 ;  /* 0x0000000009007223 */ /* 0x000fc80000000009 */
[----:B---3--:R-:W-:Y:S01]  /*0eb0*/  FFMA R19, R0, 1.84467440737095516160e+19, RZ ;  /* 0x5f80000000137823 */ /* 0x008fe200000000ff */
[----:B------:R-:W-:Y:S06]  /*0ec0*/  BRA `(.L_x_40) ;  /* 0x0000000000887947 */ /* 0x000fec0003800000 */
.L_x_39:
[----:B------:R-:W-:-:S04]  /*0ed0*/  IADD3 R11, PT, PT, R9, -0xfd, RZ ;  /* 0xffffff03090b7810 */ /* 0x000fc80007ffe0ff */
[----:B------:R-:W-:-:S13]  /*0ee0*/  ISETP.GT.U32.AND P0, PT, R11, 0x1, PT ;  /* 0x000000010b00780c */ /* 0x000fda0003f04070 */
[----:B------:R-:W-:Y:S05]  /*0ef0*/  @P0 BRA `(.L_x_41) ;  /* 0x0000000000780947 */ /* 0x000fea0003800000 */
[----:B------:R-:W-:Y:S01]  /*0f00*/  LOP3.LUT R22, R0, 0x7fffff, RZ, 0xc0, !PT ;  /* 0x007fffff00167812 */ /* 0x000fe200078ec0ff */
[----:B------:R-:W-:-:S03]  /*0f10*/  IMAD.MOV.U32 R18, RZ, RZ, 0x3 ;  /* 0x00000003ff127424 */ /* 0x000fc600078e00ff */
        /* <DEDUP_REMOVED lines=28> */
.L_x_41:
[----:B------:R0:W1:Y:S02]  /*10e0*/  MUFU.RCP R19, R0 ;  /* 0x0000000000137308 */ /* 0x0000640000001000 */
.L_x_40:
[----:B------:R-:W-:-:S04]  /*10f0*/  MOV R11, 0x0 ;  /* 0x00000000000b7802 */ /* 0x000fc80000000f00 */
[----:B0123--:R-:W-:Y:S05]  /*1100*/  RET.REL.NODEC R10 `(_Z14leg_fwd_kernelPKfPfiiii) ;  /* 0xffffffec0abc7950 */ /* 0x00ffea0003c3ffff */
.L_x_42:
        /* <DEDUP_REMOVED lines=15> */
.L_x_44:


//--------------------- .nv.shared.reserved.0     --------------------------
	.section	.nv.shared.reserved.0,"aw",@nobits
	.weak		__nv_reservedSMEM_offset_0_alias
	.size		__nv_reservedSMEM_offset_0_alias, 0, 64
	.other		__nv_reservedSMEM_offset_0_alias,@"STO_CUDA_RESERVED_SHARED STV_DEFAULT"
__nv_reservedSMEM_offset_0_alias:
	.zero		0
	.zero		64


//--------------------- .nv.constant0._Z14leg_bwd_kernelPKfS0_S0_Pfiiii --------------------------
	.section	.nv.constant0._Z14leg_bwd_kernelPKfS0_S0_Pfiiii,"a",@progbits
	.sectionflags	@""
	.align	4
.nv.constant0._Z14leg_bwd_kernelPKfS0_S0_Pfiiii:
	.zero		944


//--------------------- .nv.constant0._Z14leg_fwd_kernelPKfPfiiii --------------------------
	.section	.nv.constant0._Z14leg_fwd_kernelPKfPfiiii,"a",@progbits
	.sectionflags	@""
	.align	4
.nv.constant0._Z14leg_fwd_kernelPKfPfiiii:
	.zero		928


//--------------------- SYMBOLS --------------------------

	.type		.nv.reservedSmem.offset0,@object
	.size		.nv.reservedSmem.offset0,0x4
